	.target	sm_90a

	.elftype	@"ET_EXEC"


//--------------------- .note.nv.tkinfo           --------------------------
	.section	.note.nv.tkinfo,"",@"SHT_NOTE"
	.sectionflags	@"SHF_NOTE_NV_TKINFO"
	.tkinfo
        /*0018*/ 	.word	0x00000002
        /*0030*/ 	.string	""
        /*0030*/ 	.string	"ptxas"
        /*0030*/ 	.string	"Cuda compilation tools, release 13.0, V13.0.88"
        /*0030*/ 	.string	"Build cuda_13.0.r13.0/compiler.36424714_0"
        /*0030*/ 	.string	"-arch sm_90a -m 64 "



//--------------------- .note.nv.cuinfo           --------------------------
	.section	.note.nv.cuinfo,"",@"SHT_NOTE"
	.sectionflags	@"SHF_NOTE_NV_CUINFO"
        /*0018*/ 	.short	0x0002
        /*001a*/ 	.short	0x005a
        /*001c*/ 	.short	0x0082
	.zero		2


//--------------------- .nv.info                  --------------------------
	.section	.nv.info,"",@"SHT_CUDA_INFO"
	.align	4


	//----- nvinfo : EIATTR_REGCOUNT
	.align		4
        /*0000*/ 	.byte	0x04, 0x2f
        /*0002*/ 	.short	(.L_15 - .L_14)
	.align		4
.L_14:
        /*0004*/ 	.word	index@(_ZN7cutlass13device_kernelINS_4gemm6kernel13GemmUniversalIN4cute5tupleIJiiiiEEENS1_10collective13CollectiveMmaINS1_34MainloopSm90TmaGmmaWarpSpecializedILi6ENS5_IJNS4_1CILi2EEENSA_ILi1EEESC_EEENS1_32KernelTmaWarpSpecializedPingpongEEENS5_IJNSA_ILi64EEENSA_ILi8EEENSA_ILi256EEEEEENS_10bfloat16_tENS5_IJlSC_lEEESK_SL_NS4_8TiledMMAINS4_8MMA_AtomIJNS4_4SM904GMMA26MMA_64x8x16_F32BF16BF16_SSILNSP_5MajorE0ELSR_0ELNSP_7ScaleInE1ELSS_1EEEEEENS4_6LayoutINS5_IJSC_SC_SC_EEENS5_IJNSA_ILi0EEESX_SX_EEEEENS5_IJNS4_10UnderscoreES10_S10_EEEEENS4_13SM90_TMA_LOADENS4_14ComposedLayoutINS4_7SwizzleILi3ELi4ELi3EEENS4_18smem_ptr_flag_bitsILi16EEENSV_INS5_IJSH_SG_EEENS5_IJSG_SC_EEEEEEEvNS4_8identityENS4_23SM90_TMA_LOAD_MULTICASTES1C_vS1D_EENS_8epilogue10collective6detail29Sm90TmaWarpSpecializedAdapterINS1H_15DefaultEpilogueISK_SL_SL_NS1G_6thread17LinearCombinationISK_Li1EffLNS1L_9ScaleType4KindE0ELNS_15FloatRoundStyleE2ESK_EENS1_15EpilogueDefaultEEEEEvvEEEEvNT_6ParamsE)
        /*0008*/ 	.word	0x000000a8


	//----- nvinfo : EIATTR_FRAME_SIZE
	.align		4
.L_15:
        /*000c*/ 	.byte	0x04, 0x11
        /*000e*/ 	.short	(.L_17 - .L_16)
	.align		4
.L_16:
        /*0010*/ 	.word	index@(_ZN7cutlass13device_kernelINS_4gemm6kernel13GemmUniversalIN4cute5tupleIJiiiiEEENS1_10collective13CollectiveMmaINS1_34MainloopSm90TmaGmmaWarpSpecializedILi6ENS5_IJNS4_1CILi2EEENSA_ILi1EEESC_EEENS1_32KernelTmaWarpSpecializedPingpongEEENS5_IJNSA_ILi64EEENSA_ILi8EEENSA_ILi256EEEEEENS_10bfloat16_tENS5_IJlSC_lEEESK_SL_NS4_8TiledMMAINS4_8MMA_AtomIJNS4_4SM904GMMA26MMA_64x8x16_F32BF16BF16_SSILNSP_5MajorE0ELSR_0ELNSP_7ScaleInE1ELSS_1EEEEEENS4_6LayoutINS5_IJSC_SC_SC_EEENS5_IJNSA_ILi0EEESX_SX_EEEEENS5_IJNS4_10UnderscoreES10_S10_EEEEENS4_13SM90_TMA_LOADENS4_14ComposedLayoutINS4_7SwizzleILi3ELi4ELi3EEENS4_18smem_ptr_flag_bitsILi16EEENSV_INS5_IJSH_SG_EEENS5_IJSG_SC_EEEEEEEvNS4_8identityENS4_23SM90_TMA_LOAD_MULTICASTES1C_vS1D_EENS_8epilogue10collective6detail29Sm90TmaWarpSpecializedAdapterINS1H_15DefaultEpilogueISK_SL_SL_NS1G_6thread17LinearCombinationISK_Li1EffLNS1L_9ScaleType4KindE0ELNS_15FloatRoundStyleE2ESK_EENS1_15EpilogueDefaultEEEEEvvEEEEvNT_6ParamsE)
        /*0014*/ 	.word	0x00000000


	//----- nvinfo : EIATTR_MIN_STACK_SIZE
	.align		4
.L_17:
        /*0018*/ 	.byte	0x04, 0x12
        /*001a*/ 	.short	(.L_19 - .L_18)
	.align		4
.L_18:
        /*001c*/ 	.word	index@(_ZN7cutlass13device_kernelINS_4gemm6kernel13GemmUniversalIN4cute5tupleIJiiiiEEENS1_10collective13CollectiveMmaINS1_34MainloopSm90TmaGmmaWarpSpecializedILi6ENS5_IJNS4_1CILi2EEENSA_ILi1EEESC_EEENS1_32KernelTmaWarpSpecializedPingpongEEENS5_IJNSA_ILi64EEENSA_ILi8EEENSA_ILi256EEEEEENS_10bfloat16_tENS5_IJlSC_lEEESK_SL_NS4_8TiledMMAINS4_8MMA_AtomIJNS4_4SM904GMMA26MMA_64x8x16_F32BF16BF16_SSILNSP_5MajorE0ELSR_0ELNSP_7ScaleInE1ELSS_1EEEEEENS4_6LayoutINS5_IJSC_SC_SC_EEENS5_IJNSA_ILi0EEESX_SX_EEEEENS5_IJNS4_10UnderscoreES10_S10_EEEEENS4_13SM90_TMA_LOADENS4_14ComposedLayoutINS4_7SwizzleILi3ELi4ELi3EEENS4_18smem_ptr_flag_bitsILi16EEENSV_INS5_IJSH_SG_EEENS5_IJSG_SC_EEEEEEEvNS4_8identityENS4_23SM90_TMA_LOAD_MULTICASTES1C_vS1D_EENS_8epilogue10collective6detail29Sm90TmaWarpSpecializedAdapterINS1H_15DefaultEpilogueISK_SL_SL_NS1G_6thread17LinearCombinationISK_Li1EffLNS1L_9ScaleType4KindE0ELNS_15FloatRoundStyleE2ESK_EENS1_15EpilogueDefaultEEEEEvvEEEEvNT_6ParamsE)
        /*0020*/ 	.word	0x00000000
.L_19:


//--------------------- .nv.compat                --------------------------
	.section	.nv.compat,"",@"SHT_CUDA_COMPAT_INFO"
	.align	4
        /*0000*/ 	.byte	0x02, 0x09, 0x01, 0x00, 0x02, 0x02, 0x04, 0x00, 0x02, 0x05, 0x05, 0x00, 0x03, 0x07, 0x01, 0x01
        /*0010*/ 	.byte	0x02, 0x03, 0x01, 0x00, 0x02, 0x06, 0x01, 0x00, 0x04, 0x0b, 0x08, 0x00, 0x00, 0x00, 0x00, 0x00
        /*0020*/ 	.byte	0x00, 0x00, 0x00, 0x00


//--------------------- .nv.info._ZN7cutlass13device_kernelINS_4gemm6kernel13GemmUniversalIN4cute5tupleIJiiiiEEENS1_10collective13CollectiveMmaINS1_34MainloopSm90TmaGmmaWarpSpecializedILi6ENS5_IJNS4_1CILi2EEENSA_ILi1EEESC_EEENS1_32KernelTmaWarpSpecializedPingpongEEENS5_IJNSA_ILi64EEENSA_ILi8EEENSA_ILi256EEEEEENS_10bfloat16_tENS5_IJlSC_lEEESK_SL_NS4_8TiledMMAINS4_8MMA_AtomIJNS4_4SM904GMMA26MMA_64x8x16_F32BF16BF16_SSILNSP_5MajorE0ELSR_0ELNSP_7ScaleInE1ELSS_1EEEEEENS4_6LayoutINS5_IJSC_SC_SC_EEENS5_IJNSA_ILi0EEESX_SX_EEEEENS5_IJNS4_10UnderscoreES10_S10_EEEEENS4_13SM90_TMA_LOADENS4_14ComposedLayoutINS4_7SwizzleILi3ELi4ELi3EEENS4_18smem_ptr_flag_bitsILi16EEENSV_INS5_IJSH_SG_EEENS5_IJSG_SC_EEEEEEEvNS4_8identityENS4_23SM90_TMA_LOAD_MULTICASTES1C_vS1D_EENS_8epilogue10collective6detail29Sm90TmaWarpSpecializedAdapterINS1H_15DefaultEpilogueISK_SL_SL_NS1G_6thread17LinearCombinationISK_Li1EffLNS1L_9ScaleType4KindE0ELNS_15FloatRoundStyleE2ESK_EENS1_15EpilogueDefaultEEEEEvvEEEEvNT_6ParamsE --------------------------
	.section	.nv.info._ZN7cutlass13device_kernelINS_4gemm6kernel13GemmUniversalIN4cute5tupleIJiiiiEEENS1_10collective13CollectiveMmaINS1_34MainloopSm90TmaGmmaWarpSpecializedILi6ENS5_IJNS4_1CILi2EEENSA_ILi1EEESC_EEENS1_32KernelTmaWarpSpecializedPingpongEEENS5_IJNSA_ILi64EEENSA_ILi8EEENSA_ILi256EEEEEENS_10bfloat16_tENS5_IJlSC_lEEESK_SL_NS4_8TiledMMAINS4_8MMA_AtomIJNS4_4SM904GMMA26MMA_64x8x16_F32BF16BF16_SSILNSP_5MajorE0ELSR_0ELNSP_7ScaleInE1ELSS_1EEEEEENS4_6LayoutINS5_IJSC_SC_SC_EEENS5_IJNSA_ILi0EEESX_SX_EEEEENS5_IJNS4_10UnderscoreES10_S10_EEEEENS4_13SM90_TMA_LOADENS4_14ComposedLayoutINS4_7SwizzleILi3ELi4ELi3EEENS4_18smem_ptr_flag_bitsILi16EEENSV_INS5_IJSH_SG_EEENS5_IJSG_SC_EEEEEEEvNS4_8identityENS4_23SM90_TMA_LOAD_MULTICASTES1C_vS1D_EENS_8epilogue10collective6detail29Sm90TmaWarpSpecializedAdapterINS1H_15DefaultEpilogueISK_SL_SL_NS1G_6thread17LinearCombinationISK_Li1EffLNS1L_9ScaleType4KindE0ELNS_15FloatRoundStyleE2ESK_EENS1_15EpilogueDefaultEEEEEvvEEEEvNT_6ParamsE,"",@"SHT_CUDA_INFO"
	.sectionflags	@""
	.align	4


	//----- nvinfo : EIATTR_CUDA_API_VERSION
	.align		4
        /*0000*/ 	.byte	0x04, 0x37
        /*0002*/ 	.short	(.L_21 - .L_20)
.L_20:
        /*0004*/ 	.word	0x00000082


	//----- nvinfo : EIATTR_KPARAM_INFO
	.align		4
.L_21:
        /*0008*/ 	.byte	0x04, 0x17
        /*000a*/ 	.short	(.L_23 - .L_22)
.L_22:
        /*000c*/ 	.word	0x00000000
        /*0010*/ 	.short	0x0000
        /*0012*/ 	.short	0x0070
        /*0014*/ 	.byte	0x00, 0xf0, 0x01, 0x10


	//----- nvinfo : EIATTR_SPARSE_MMA_MASK
	.align		4
.L_23:
        /*0018*/ 	.byte	0x03, 0x50
        /*001a*/ 	.short	0x0000


	//----- nvinfo : EIATTR_MAXREG_COUNT
	.align		4
        /*001c*/ 	.byte	0x03, 0x1b
        /*001e*/ 	.short	0x00a8


	//----- nvinfo : EIATTR_NUM_BARRIERS
	.align		4
        /*0020*/ 	.byte	0x02, 0x4c
        /*0022*/ 	.byte	0x01
	.zero		1


	//----- nvinfo : EIATTR_EXTERNS
	.align		4
        /*0024*/ 	.byte	0x04, 0x0f
        /*0026*/ 	.short	(.L_25 - .L_24)


	//   ....[0]....
	.align		4
.L_24:
        /*0028*/ 	.word	index@(__assertfail)


	//----- nvinfo : EIATTR_MERCURY_ISA_VERSION
	.align		4
.L_25:
        /*002c*/ 	.byte	0x03, 0x5f
        /*002e*/ 	.short	0x0101


	//----- nvinfo : EIATTR_INT_WARP_WIDE_INSTR_OFFSETS
	.align		4
        /*0030*/ 	.byte	0x04, 0x31
        /*0032*/ 	.short	(.L_27 - .L_26)


	//   ....[0]....
.L_26:
        /*0034*/ 	.word	0x00000510


	//   ....[1]....
        /*0038*/ 	.word	0x00000530


	//   ....[2]....
        /*003c*/ 	.word	0x000005e0


	//   ....[3]....
        /*0040*/ 	.word	0x00000760


	//   ....[4]....
        /*0044*/ 	.word	0x00000770


	//   ....[5]....
        /*0048*/ 	.word	0x00000790


	//   ....[6]....
        /*004c*/ 	.word	0x000007b0


	//   ....[7]....
        /*0050*/ 	.word	0x00000820


	//   ....[8]....
        /*0054*/ 	.word	0x00002bc0


	//----- nvinfo : EIATTR_COOP_GROUP_MASK_REGIDS
	.align		4
.L_27:
        /*0058*/ 	.byte	0x04, 0x29
        /*005a*/ 	.short	(.L_29 - .L_28)


	//   ....[0]....
.L_28:
        /*005c*/ 	.word	0xffffffff


	//   ....[1]....
        /*0060*/ 	.word	0xffffffff


	//   ....[2]....
        /*0064*/ 	.word	0xffffffff


	//   ....[3]....
        /*0068*/ 	.word	0xffffffff


	//   ....[4]....
        /*006c*/ 	.word	0xffffffff


	//   ....[5]....
        /*0070*/ 	.word	0xffffffff


	//   ....[6]....
        /*0074*/ 	.word	0xffffffff


	//----- nvinfo : EIATTR_COOP_GROUP_INSTR_OFFSETS
	.align		4
.L_29:
        /*0078*/ 	.byte	0x04, 0x28
        /*007a*/ 	.short	(.L_31 - .L_30)


	//   ....[0]....
.L_30:
        /*007c*/ 	.word	0x00000060


	//   ....[1]....
        /*0080*/ 	.word	0x00000070


	//   ....[2]....
        /*0084*/ 	.word	0x00000130


	//   ....[3]....
        /*0088*/ 	.word	0x00000310


	//   ....[4]....
        /*008c*/ 	.word	0x00000350


	//   ....[5]....
        /*0090*/ 	.word	0x000003d0


	//   ....[6]....
        /*0094*/ 	.word	0x00000990


	//----- nvinfo : EIATTR_REG_RECONFIG
	.align		4
.L_31:
        /*0098*/ 	.byte	0x01, 0x54
	.zero		2


	//----- nvinfo : EIATTR_SYSCALL_OFFSETS
	.align		4
        /*009c*/ 	.byte	0x04, 0x46
        /*009e*/ 	.short	(.L_33 - .L_32)


	//   ....[0]....
.L_32:
        /*00a0*/ 	.word	0x00001970


	//----- nvinfo : EIATTR_MBARRIER_INSTR_OFFSETS
	.align		4
.L_33:
        /*00a4*/ 	.byte	0x04, 0x39
        /*00a6*/ 	.short	(.L_35 - .L_34)


	//   ....[0]....
.L_34:
        /*00a8*/ 	.word	0x00000230
        /*00ac*/ 	.word	0x000000ff
        /*00b0*/ 	.word	0x00000000
        /*00b4*/ 	.short	0x0100
        /*00b6*/ 	.byte	0x08
	.zero		1


	//   ....[1]....
        /*00b8*/ 	.word	0x00000240
        /*00bc*/ 	.word	0x000000ff
        /*00c0*/ 	.word	0x00000030
        /*00c4*/ 	.short	0x0100
        /*00c6*/ 	.byte	0x08
	.zero		1


	//   ....[2]....
        /*00c8*/ 	.word	0x00000250
        /*00cc*/ 	.word	0x000000ff
        /*00d0*/ 	.word	0x00000008
        /*00d4*/ 	.short	0x0100
        /*00d6*/ 	.byte	0x08
	.zero		1


	//   ....[3]....
        /*00d8*/ 	.word	0x00000260
        /*00dc*/ 	.word	0x000000ff
        /*00e0*/ 	.word	0x00000038
        /*00e4*/ 	.short	0x0100
        /*00e6*/ 	.byte	0x08
	.zero		1


	//   ....[4]....
        /*00e8*/ 	.word	0x00000270
        /*00ec*/ 	.word	0x000000ff
        /*00f0*/ 	.word	0x00000010
        /*00f4*/ 	.short	0x0100
        /*00f6*/ 	.byte	0x08
	.zero		1


	//   ....[5]....
        /*00f8*/ 	.word	0x00000280
        /*00fc*/ 	.word	0x000000ff
        /*0100*/ 	.word	0x00000040
        /*0104*/ 	.short	0x0100
        /*0106*/ 	.byte	0x08
	.zero		1


	//   ....[6]....
        /*0108*/ 	.word	0x00000290
        /*010c*/ 	.word	0x000000ff
        /*0110*/ 	.word	0x00000018
        /*0114*/ 	.short	0x0100
        /*0116*/ 	.byte	0x08
	.zero		1


	//   ....[7]....
        /*0118*/ 	.word	0x000002a0
        /*011c*/ 	.word	0x000000ff
        /*0120*/ 	.word	0x00000048
        /*0124*/ 	.short	0x0100
        /*0126*/ 	.byte	0x08
	.zero		1


	//   ....[8]....
        /*0128*/ 	.word	0x000002b0
        /*012c*/ 	.word	0x000000ff
        /*0130*/ 	.word	0x00000020
        /*0134*/ 	.short	0x0100
        /*0136*/ 	.byte	0x08
	.zero		1


	//   ....[9]....
        /*0138*/ 	.word	0x000002c0
        /*013c*/ 	.word	0x000000ff
        /*0140*/ 	.word	0x00000050
        /*0144*/ 	.short	0x0100
        /*0146*/ 	.byte	0x08
	.zero		1


	//   ....[10]....
        /*0148*/ 	.word	0x000002d0
        /*014c*/ 	.word	0x000000ff
        /*0150*/ 	.word	0x00000028
        /*0154*/ 	.short	0x0100
        /*0156*/ 	.byte	0x08
	.zero		1


	//   ....[11]....
        /*0158*/ 	.word	0x000002e0
        /*015c*/ 	.word	0x000000ff
        /*0160*/ 	.word	0x00000058
        /*0164*/ 	.short	0x0100
        /*0166*/ 	.byte	0x08
	.zero		1


	//   ....[12]....
        /*0168*/ 	.word	0x000007e0
        /*016c*/ 	.word	0x000000ff
        /*0170*/ 	.word	0x00000090
        /*0174*/ 	.short	0x0100
        /*0176*/ 	.byte	0x08
	.zero		1


	//   ....[13]....
        /*0178*/ 	.word	0x000008a0
        /*017c*/ 	.word	0x000000ff
        /*0180*/ 	.word	0x00000098
        /*0184*/ 	.short	0x0100
        /*0186*/ 	.byte	0x08
	.zero		1


	//   ....[14]....
        /*0188*/ 	.word	0x00000910
        /*018c*/ 	.word	0x000000ff
        /*0190*/ 	.word	0x00000070
        /*0194*/ 	.short	0x0100
        /*0196*/ 	.byte	0x09
	.zero		1


	//   ....[15]....
        /*0198*/ 	.word	0x00000920
        /*019c*/ 	.word	0x000000ff
        /*01a0*/ 	.word	0x00000078
        /*01a4*/ 	.short	0x0100
        /*01a6*/ 	.byte	0x09
	.zero		1


	//   ....[16]....
        /*01a8*/ 	.word	0x00000930
        /*01ac*/ 	.word	0x000000ff
        /*01b0*/ 	.word	0x00000080
        /*01b4*/ 	.short	0x0100
        /*01b6*/ 	.byte	0x09
	.zero		1


	//   ....[17]....
        /*01b8*/ 	.word	0x00000940
        /*01bc*/ 	.word	0x000000ff
        /*01c0*/ 	.word	0x00000088
        /*01c4*/ 	.short	0x0100
        /*01c6*/ 	.byte	0x09
	.zero		1


	//   ....[18]....
        /*01c8*/ 	.word	0x00001830
        /*01cc*/ 	.word	0x000000ff
        /*01d0*/ 	.word	0xfffffff8
        /*01d4*/ 	.short	0x010a
        /*01d6*/ 	.byte	0x2b
	.zero		1


	//   ....[19]....
        /*01d8*/ 	.word	0x000019f0
        /*01dc*/ 	.word	0x00000003
        /*01e0*/ 	.word	0x00000000
        /*01e4*/ 	.short	0x010a
        /*01e6*/ 	.byte	0x3f
	.zero		1


	//   ....[20]....
        /*01e8*/ 	.word	0x00001a30
        /*01ec*/ 	.word	0x00000003
        /*01f0*/ 	.word	0x00000000
        /*01f4*/ 	.short	0x010a
        /*01f6*/ 	.byte	0x3f
	.zero		1


	//   ....[21]....
        /*01f8*/ 	.word	0x00002270
        /*01fc*/ 	.word	0x000000ff
        /*0200*/ 	.word	0x00000000
        /*0204*/ 	.short	0x010a
        /*0206*/ 	.byte	0x05
	.zero		1


	//   ....[22]....
        /*0208*/ 	.word	0x000022b0
        /*020c*/ 	.word	0x000000ff
        /*0210*/ 	.word	0x00000000
        /*0214*/ 	.short	0x010a
        /*0216*/ 	.byte	0x05
	.zero		1


	//   ....[23]....
        /*0218*/ 	.word	0x00002a50
        /*021c*/ 	.word	0x00000003
        /*0220*/ 	.word	0x00000000
        /*0224*/ 	.short	0x0101
        /*0226*/ 	.byte	0x3f
	.zero		1


	//   ....[24]....
        /*0228*/ 	.word	0x00002b60
        /*022c*/ 	.word	0x00000002
        /*0230*/ 	.word	0x00000000
        /*0234*/ 	.short	0x0101
        /*0236*/ 	.byte	0x29
	.zero		1


	//   ....[25]....
        /*0238*/ 	.word	0x00002c60
        /*023c*/ 	.word	0x00000003
        /*0240*/ 	.word	0x00000000
        /*0244*/ 	.short	0x0101
        /*0246*/ 	.byte	0x3f
	.zero		1


	//   ....[26]....
        /*0248*/ 	.word	0x00002ce0
        /*024c*/ 	.word	0x000000ff
        /*0250*/ 	.word	0x00000008
        /*0254*/ 	.short	0x010a
        /*0256*/ 	.byte	0x2b
	.zero		1


	//   ....[27]....
        /*0258*/ 	.word	0x00003650
        /*025c*/ 	.word	0x00000000
        /*0260*/ 	.word	0x00000000
        /*0264*/ 	.short	0x0101
        /*0266*/ 	.byte	0x29
	.zero		1


	//   ....[28]....
        /*0268*/ 	.word	0x00003f60
        /*026c*/ 	.word	0x0000000c
        /*0270*/ 	.word	0x00000030
        /*0274*/ 	.short	0x010a
        /*0276*/ 	.byte	0x3f
	.zero		1


	//   ....[29]....
        /*0278*/ 	.word	0x00004540
        /*027c*/ 	.word	0x00000005
        /*0280*/ 	.word	0x00000098
        /*0284*/ 	.short	0x0101
        /*0286*/ 	.byte	0x3f
	.zero		1


	//   ....[30]....
        /*0288*/ 	.word	0x00004ca0
        /*028c*/ 	.word	0x00000005
        /*0290*/ 	.word	0x00000000
        /*0294*/ 	.short	0x010a
        /*0296*/ 	.byte	0x3f
	.zero		1


	//   ....[31]....
        /*0298*/ 	.word	0x00004d20
        /*029c*/ 	.word	0x00000009
        /*02a0*/ 	.word	0x00000000
        /*02a4*/ 	.short	0x010a
        /*02a6*/ 	.byte	0x3f
	.zero		1


	//   ....[32]....
        /*02a8*/ 	.word	0x00004db0
        /*02ac*/ 	.word	0x00000008
        /*02b0*/ 	.word	0x00000000
        /*02b4*/ 	.short	0x010a
        /*02b6*/ 	.byte	0x3f
	.zero		1


	//   ....[33]....
        /*02b8*/ 	.word	0x00004e40
        /*02bc*/ 	.word	0x00000009
        /*02c0*/ 	.word	0x00000000
        /*02c4*/ 	.short	0x010a
        /*02c6*/ 	.byte	0x3f
	.zero		1


	//   ....[34]....
        /*02c8*/ 	.word	0x00004ed0
        /*02cc*/ 	.word	0x00000006
        /*02d0*/ 	.word	0x00000000
        /*02d4*/ 	.short	0x010a
        /*02d6*/ 	.byte	0x3f
	.zero		1


	//   ....[35]....
        /*02d8*/ 	.word	0x00004f60
        /*02dc*/ 	.word	0x00000003
        /*02e0*/ 	.word	0x00000000
        /*02e4*/ 	.short	0x010a
        /*02e6*/ 	.byte	0x3f
	.zero		1


	//   ....[36]....
        /*02e8*/ 	.word	0x00004fd0
        /*02ec*/ 	.word	0x00000003
        /*02f0*/ 	.word	0xfffffff8
        /*02f4*/ 	.short	0x010a
        /*02f6*/ 	.byte	0x3f
	.zero		1


	//   ....[37]....
        /*02f8*/ 	.word	0x00005020
        /*02fc*/ 	.word	0x00000003
        /*0300*/ 	.word	0x00000000
        /*0304*/ 	.short	0x010a
        /*0306*/ 	.byte	0x3f
	.zero		1


	//   ....[38]....
        /*0308*/ 	.word	0x00005080
        /*030c*/ 	.word	0x00000004
        /*0310*/ 	.word	0x00000000
        /*0314*/ 	.short	0x010a
        /*0316*/ 	.byte	0x3f
	.zero		1


	//   ....[39]....
        /*0318*/ 	.word	0x000050e0
        /*031c*/ 	.word	0x00000003
        /*0320*/ 	.word	0x00000008
        /*0324*/ 	.short	0x010a
        /*0326*/ 	.byte	0x3f
	.zero		1


	//   ....[40]....
        /*0328*/ 	.word	0x000051b0
        /*032c*/ 	.word	0x0000000c
        /*0330*/ 	.word	0x00000030
        /*0334*/ 	.short	0x010a
        /*0336*/ 	.byte	0x3f
	.zero		1


	//   ....[41]....
        /*0338*/ 	.word	0x00005280
        /*033c*/ 	.word	0x00000005
        /*0340*/ 	.word	0x00000000
        /*0344*/ 	.short	0x010a
        /*0346*/ 	.byte	0x3f
	.zero		1


	//   ....[42]....
        /*0348*/ 	.word	0x000052d0
        /*034c*/ 	.word	0x00000009
        /*0350*/ 	.word	0x00000000
        /*0354*/ 	.short	0x010a
        /*0356*/ 	.byte	0x3f
	.zero		1


	//   ....[43]....
        /*0358*/ 	.word	0x00005320
        /*035c*/ 	.word	0x00000008
        /*0360*/ 	.word	0x00000000
        /*0364*/ 	.short	0x010a
        /*0366*/ 	.byte	0x3f
	.zero		1


	//   ....[44]....
        /*0368*/ 	.word	0x00005370
        /*036c*/ 	.word	0x00000009
        /*0370*/ 	.word	0x00000000
        /*0374*/ 	.short	0x010a
        /*0376*/ 	.byte	0x3f
	.zero		1


	//   ....[45]....
        /*0378*/ 	.word	0x000053c0
        /*037c*/ 	.word	0x00000006
        /*0380*/ 	.word	0x00000000
        /*0384*/ 	.short	0x010a
        /*0386*/ 	.byte	0x3f
	.zero		1


	//----- nvinfo : EIATTR_NUM_MBARRIERS
	.align		4
.L_35:
        /*0388*/ 	.byte	0x03, 0x38
        /*038a*/ 	.short	0x0012


	//----- nvinfo : EIATTR_EXIT_INSTR_OFFSETS
	.align		4
        /*038c*/ 	.byte	0x04, 0x1c
        /*038e*/ 	.short	(.L_37 - .L_36)


	//   ....[0]....
.L_36:
        /*0390*/ 	.word	0x00001440


	//   ....[1]....
        /*0394*/ 	.word	0x000014a0


	//   ....[2]....
        /*0398*/ 	.word	0x00003c40


	//   ....[3]....
        /*039c*/ 	.word	0x00003c70


	//   ....[4]....
        /*03a0*/ 	.word	0x00004fb0


	//----- nvinfo : EIATTR_MAX_THREADS
	.align		4
.L_37:
        /*03a4*/ 	.byte	0x04, 0x05
        /*03a6*/ 	.short	(.L_39 - .L_38)
.L_38:
        /*03a8*/ 	.word	0x00000180
        /*03ac*/ 	.word	0x00000001
        /*03b0*/ 	.word	0x00000001


	//----- nvinfo : EIATTR_CRS_STACK_SIZE
	.align		4
.L_39:
        /*03b4*/ 	.byte	0x04, 0x1e
        /*03b6*/ 	.short	(.L_41 - .L_40)
.L_40:
        /*03b8*/ 	.word	0x00000000


	//----- nvinfo : EIATTR_CBANK_PARAM_SIZE
	.align		4
.L_41:
        /*03bc*/ 	.byte	0x03, 0x19
        /*03be*/ 	.short	0x0470


	//----- nvinfo : EIATTR_PARAM_CBANK
	.align		4
        /*03c0*/ 	.byte	0x04, 0x0a
        /*03c2*/ 	.short	(.L_43 - .L_42)
	.align		4
.L_42:
        /*03c4*/ 	.word	index@(.nv.constant0._ZN7cutlass13device_kernelINS_4gemm6kernel13GemmUniversalIN4cute5tupleIJiiiiEEENS1_10collective13CollectiveMmaINS1_34MainloopSm90TmaGmmaWarpSpecializedILi6ENS5_IJNS4_1CILi2EEENSA_ILi1EEESC_EEENS1_32KernelTmaWarpSpecializedPingpongEEENS5_IJNSA_ILi64EEENSA_ILi8EEENSA_ILi256EEEEEENS_10bfloat16_tENS5_IJlSC_lEEESK_SL_NS4_8TiledMMAINS4_8MMA_AtomIJNS4_4SM904GMMA26MMA_64x8x16_F32BF16BF16_SSILNSP_5MajorE0ELSR_0ELNSP_7ScaleInE1ELSS_1EEEEEENS4_6LayoutINS5_IJSC_SC_SC_EEENS5_IJNSA_ILi0EEESX_SX_EEEEENS5_IJNS4_10UnderscoreES10_S10_EEEEENS4_13SM90_TMA_LOADENS4_14ComposedLayoutINS4_7SwizzleILi3ELi4ELi3EEENS4_18smem_ptr_flag_bitsILi16EEENSV_INS5_IJSH_SG_EEENS5_IJSG_SC_EEEEEEEvNS4_8identityENS4_23SM90_TMA_LOAD_MULTICASTES1C_vS1D_EENS_8epilogue10collective6detail29Sm90TmaWarpSpecializedAdapterINS1H_15DefaultEpilogueISK_SL_SL_NS1G_6thread17LinearCombinationISK_Li1EffLNS1L_9ScaleType4KindE0ELNS_15FloatRoundStyleE2ESK_EENS1_15EpilogueDefaultEEEEEvvEEEEvNT_6ParamsE)
        /*03c8*/ 	.short	0x0210
        /*03ca*/ 	.short	0x0470


	//----- nvinfo : EIATTR_SW_WAR
	.align		4
.L_43:
        /*03cc*/ 	.byte	0x04, 0x36
        /*03ce*/ 	.short	(.L_45 - .L_44)
.L_44:
        /*03d0*/ 	.word	0x00000008
.L_45:


//--------------------- .nv.callgraph             --------------------------
	.section	.nv.callgraph,"",@"SHT_CUDA_CALLGRAPH"
	.align	4
	.sectionentsize	8
	.align		4
        /*0000*/ 	.word	0x00000000
	.align		4
        /*0004*/ 	.word	0xffffffff
	.align		4
        /*0008*/ 	.word	index@(_ZN7cutlass13device_kernelINS_4gemm6kernel13GemmUniversalIN4cute5tupleIJiiiiEEENS1_10collective13CollectiveMmaINS1_34MainloopSm90TmaGmmaWarpSpecializedILi6ENS5_IJNS4_1CILi2EEENSA_ILi1EEESC_EEENS1_32KernelTmaWarpSpecializedPingpongEEENS5_IJNSA_ILi64EEENSA_ILi8EEENSA_ILi256EEEEEENS_10bfloat16_tENS5_IJlSC_lEEESK_SL_NS4_8TiledMMAINS4_8MMA_AtomIJNS4_4SM904GMMA26MMA_64x8x16_F32BF16BF16_SSILNSP_5MajorE0ELSR_0ELNSP_7ScaleInE1ELSS_1EEEEEENS4_6LayoutINS5_IJSC_SC_SC_EEENS5_IJNSA_ILi0EEESX_SX_EEEEENS5_IJNS4_10UnderscoreES10_S10_EEEEENS4_13SM90_TMA_LOADENS4_14ComposedLayoutINS4_7SwizzleILi3ELi4ELi3EEENS4_18smem_ptr_flag_bitsILi16EEENSV_INS5_IJSH_SG_EEENS5_IJSG_SC_EEEEEEEvNS4_8identityENS4_23SM90_TMA_LOAD_MULTICASTES1C_vS1D_EENS_8epilogue10collective6detail29Sm90TmaWarpSpecializedAdapterINS1H_15DefaultEpilogueISK_SL_SL_NS1G_6thread17LinearCombinationISK_Li1EffLNS1L_9ScaleType4KindE0ELNS_15FloatRoundStyleE2ESK_EENS1_15EpilogueDefaultEEEEEvvEEEEvNT_6ParamsE)
	.align		4
        /*000c*/ 	.word	index@(__assertfail)
	.align		4
        /*0010*/ 	.word	0x00000000
	.align		4
        /*0014*/ 	.word	0xfffffffe
	.align		4
        /*0018*/ 	.word	0x00000000
	.align		4
        /*001c*/ 	.word	0xfffffffd
	.align		4
        /*0020*/ 	.word	0x00000000
	.align		4
        /*0024*/ 	.word	0xfffffffc


//--------------------- .nv.constant4             --------------------------
	.section	.nv.constant4,"a",@progbits
	.align	8
	.align		8
.nv.constant4:
        /*0000*/ 	.dword	__assertfail
	.align		8
        /*0008*/ 	.dword	__unnamed_1
	.align		8
        /*0010*/ 	.dword	_ZN39_INTERNAL_df797d31_4_k_cu_c4e0249e_46894cuda3std3__45__cpo5beginE
	.align		8
        /*0018*/ 	.dword	_ZN39_INTERNAL_df797d31_4_k_cu_c4e0249e_46894cuda3std3__45__cpo3endE
	.align		8
        /*0020*/ 	.dword	_ZN39_INTERNAL_df797d31_4_k_cu_c4e0249e_46894cuda3std3__45__cpo6cbeginE
	.align		8
        /*0028*/ 	.dword	_ZN39_INTERNAL_df797d31_4_k_cu_c4e0249e_46894cuda3std3__45__cpo4cendE
	.align		8
        /*0030*/ 	.dword	_ZN39_INTERNAL_df797d31_4_k_cu_c4e0249e_46894cuda3std3__441_GLOBAL__N__df797d31_4_k_cu_c4e0249e_46896ignoreE
	.align		8
        /*0038*/ 	.dword	_ZN39_INTERNAL_df797d31_4_k_cu_c4e0249e_46894cuda3std3__419piecewise_constructE
	.align		8
        /*0040*/ 	.dword	_ZN39_INTERNAL_df797d31_4_k_cu_c4e0249e_46894cuda3std3__48in_placeE
	.align		8
        /*0048*/ 	.dword	_ZN39_INTERNAL_df797d31_4_k_cu_c4e0249e_46894cuda3std6ranges3__45__cpo4swapE
	.align		8
        /*0050*/ 	.dword	_ZN39_INTERNAL_df797d31_4_k_cu_c4e0249e_46894cuda3std6ranges3__45__cpo9iter_moveE
	.align		8
        /*0058*/ 	.dword	_ZN39_INTERNAL_df797d31_4_k_cu_c4e0249e_46894cute7productE
	.align		8
        /*0060*/ 	.dword	_ZN39_INTERNAL_df797d31_4_k_cu_c4e0249e_46894cute1_E
	.align		8
        /*0068*/ 	.dword	$str$22
	.align		8
        /*0070*/ 	.dword	$str$23


//--------------------- .text._ZN7cutlass13device_kernelINS_4gemm6kernel13GemmUniversalIN4cute5tupleIJiiiiEEENS1_10collective13CollectiveMmaINS1_34MainloopSm90TmaGmmaWarpSpecializedILi6ENS5_IJNS4_1CILi2EEENSA_ILi1EEESC_EEENS1_32KernelTmaWarpSpecializedPingpongEEENS5_IJNSA_ILi64EEENSA_ILi8EEENSA_ILi256EEEEEENS_10bfloat16_tENS5_IJlSC_lEEESK_SL_NS4_8TiledMMAINS4_8MMA_AtomIJNS4_4SM904GMMA26MMA_64x8x16_F32BF16BF16_SSILNSP_5MajorE0ELSR_0ELNSP_7ScaleInE1ELSS_1EEEEEENS4_6LayoutINS5_IJSC_SC_SC_EEENS5_IJNSA_ILi0EEESX_SX_EEEEENS5_IJNS4_10UnderscoreES10_S10_EEEEENS4_13SM90_TMA_LOADENS4_14ComposedLayoutINS4_7SwizzleILi3ELi4ELi3EEENS4_18smem_ptr_flag_bitsILi16EEENSV_INS5_IJSH_SG_EEENS5_IJSG_SC_EEEEEEEvNS4_8identityENS4_23SM90_TMA_LOAD_MULTICASTES1C_vS1D_EENS_8epilogue10collective6detail29Sm90TmaWarpSpecializedAdapterINS1H_15DefaultEpilogueISK_SL_SL_NS1G_6thread17LinearCombinationISK_Li1EffLNS1L_9ScaleType4KindE0ELNS_15FloatRoundStyleE2ESK_EENS1_15EpilogueDefaultEEEEEvvEEEEvNT_6ParamsE --------------------------
	.section	.text._ZN7cutlass13device_kernelINS_4gemm6kernel13GemmUniversalIN4cute5tupleIJiiiiEEENS1_10collective13CollectiveMmaINS1_34MainloopSm90TmaGmmaWarpSpecializedILi6ENS5_IJNS4_1CILi2EEENSA_ILi1EEESC_EEENS1_32KernelTmaWarpSpecializedPingpongEEENS5_IJNSA_ILi64EEENSA_ILi8EEENSA_ILi256EEEEEENS_10bfloat16_tENS5_IJlSC_lEEESK_SL_NS4_8TiledMMAINS4_8MMA_AtomIJNS4_4SM904GMMA26MMA_64x8x16_F32BF16BF16_SSILNSP_5MajorE0ELSR_0ELNSP_7ScaleInE1ELSS_1EEEEEENS4_6LayoutINS5_IJSC_SC_SC_EEENS5_IJNSA_ILi0EEESX_SX_EEEEENS5_IJNS4_10UnderscoreES10_S10_EEEEENS4_13SM90_TMA_LOADENS4_14ComposedLayoutINS4_7SwizzleILi3ELi4ELi3EEENS4_18smem_ptr_flag_bitsILi16EEENSV_INS5_IJSH_SG_EEENS5_IJSG_SC_EEEEEEEvNS4_8identityENS4_23SM90_TMA_LOAD_MULTICASTES1C_vS1D_EENS_8epilogue10collective6detail29Sm90TmaWarpSpecializedAdapterINS1H_15DefaultEpilogueISK_SL_SL_NS1G_6thread17LinearCombinationISK_Li1EffLNS1L_9ScaleType4KindE0ELNS_15FloatRoundStyleE2ESK_EENS1_15EpilogueDefaultEEEEEvvEEEEvNT_6ParamsE,"ax",@progbits
	.align	128
.text._ZN7cutlass13device_kernelINS_4gemm6kernel13GemmUniversalIN4cute5tupleIJiiiiEEENS1_10collective13CollectiveMmaINS1_34MainloopSm90TmaGmmaWarpSpecializedILi6ENS5_IJNS4_1CILi2EEENSA_ILi1EEESC_EEENS1_32KernelTmaWarpSpecializedPingpongEEENS5_IJNSA_ILi64EEENSA_ILi8EEENSA_ILi256EEEEEENS_10bfloat16_tENS5_IJlSC_lEEESK_SL_NS4_8TiledMMAINS4_8MMA_AtomIJNS4_4SM904GMMA26MMA_64x8x16_F32BF16BF16_SSILNSP_5MajorE0ELSR_0ELNSP_7ScaleInE1ELSS_1EEEEEENS4_6LayoutINS5_IJSC_SC_SC_EEENS5_IJNSA_ILi0EEESX_SX_EEEEENS5_IJNS4_10UnderscoreES10_S10_EEEEENS4_13SM90_TMA_LOADENS4_14ComposedLayoutINS4_7SwizzleILi3ELi4ELi3EEENS4_18smem_ptr_flag_bitsILi16EEENSV_INS5_IJSH_SG_EEENS5_IJSG_SC_EEEEEEEvNS4_8identityENS4_23SM90_TMA_LOAD_MULTICASTES1C_vS1D_EENS_8epilogue10collective6detail29Sm90TmaWarpSpecializedAdapterINS1H_15DefaultEpilogueISK_SL_SL_NS1G_6thread17LinearCombinationISK_Li1EffLNS1L_9ScaleType4KindE0ELNS_15FloatRoundStyleE2ESK_EENS1_15EpilogueDefaultEEEEEvvEEEEvNT_6ParamsE:
        .type           _ZN7cutlass13device_kernelINS_4gemm6kernel13GemmUniversalIN4cute5tupleIJiiiiEEENS1_10collective13CollectiveMmaINS1_34MainloopSm90TmaGmmaWarpSpecializedILi6ENS5_IJNS4_1CILi2EEENSA_ILi1EEESC_EEENS1_32KernelTmaWarpSpecializedPingpongEEENS5_IJNSA_ILi64EEENSA_ILi8EEENSA_ILi256EEEEEENS_10bfloat16_tENS5_IJlSC_lEEESK_SL_NS4_8TiledMMAINS4_8MMA_AtomIJNS4_4SM904GMMA26MMA_64x8x16_F32BF16BF16_SSILNSP_5MajorE0ELSR_0ELNSP_7ScaleInE1ELSS_1EEEEEENS4_6LayoutINS5_IJSC_SC_SC_EEENS5_IJNSA_ILi0EEESX_SX_EEEEENS5_IJNS4_10UnderscoreES10_S10_EEEEENS4_13SM90_TMA_LOADENS4_14ComposedLayoutINS4_7SwizzleILi3ELi4ELi3EEENS4_18smem_ptr_flag_bitsILi16EEENSV_INS5_IJSH_SG_EEENS5_IJSG_SC_EEEEEEEvNS4_8identityENS4_23SM90_TMA_LOAD_MULTICASTES1C_vS1D_EENS_8epilogue10collective6detail29Sm90TmaWarpSpecializedAdapterINS1H_15DefaultEpilogueISK_SL_SL_NS1G_6thread17LinearCombinationISK_Li1EffLNS1L_9ScaleType4KindE0ELNS_15FloatRoundStyleE2ESK_EENS1_15EpilogueDefaultEEEEEvvEEEEvNT_6ParamsE,@function
        .size           _ZN7cutlass13device_kernelINS_4gemm6kernel13GemmUniversalIN4cute5tupleIJiiiiEEENS1_10collective13CollectiveMmaINS1_34MainloopSm90TmaGmmaWarpSpecializedILi6ENS5_IJNS4_1CILi2EEENSA_ILi1EEESC_EEENS1_32KernelTmaWarpSpecializedPingpongEEENS5_IJNSA_ILi64EEENSA_ILi8EEENSA_ILi256EEEEEENS_10bfloat16_tENS5_IJlSC_lEEESK_SL_NS4_8TiledMMAINS4_8MMA_AtomIJNS4_4SM904GMMA26MMA_64x8x16_F32BF16BF16_SSILNSP_5MajorE0ELSR_0ELNSP_7ScaleInE1ELSS_1EEEEEENS4_6LayoutINS5_IJSC_SC_SC_EEENS5_IJNSA_ILi0EEESX_SX_EEEEENS5_IJNS4_10UnderscoreES10_S10_EEEEENS4_13SM90_TMA_LOADENS4_14ComposedLayoutINS4_7SwizzleILi3ELi4ELi3EEENS4_18smem_ptr_flag_bitsILi16EEENSV_INS5_IJSH_SG_EEENS5_IJSG_SC_EEEEEEEvNS4_8identityENS4_23SM90_TMA_LOAD_MULTICASTES1C_vS1D_EENS_8epilogue10collective6detail29Sm90TmaWarpSpecializedAdapterINS1H_15DefaultEpilogueISK_SL_SL_NS1G_6thread17LinearCombinationISK_Li1EffLNS1L_9ScaleType4KindE0ELNS_15FloatRoundStyleE2ESK_EENS1_15EpilogueDefaultEEEEEvvEEEEvNT_6ParamsE,(.L_x_85 - _ZN7cutlass13device_kernelINS_4gemm6kernel13GemmUniversalIN4cute5tupleIJiiiiEEENS1_10collective13CollectiveMmaINS1_34MainloopSm90TmaGmmaWarpSpecializedILi6ENS5_IJNS4_1CILi2EEENSA_ILi1EEESC_EEENS1_32KernelTmaWarpSpecializedPingpongEEENS5_IJNSA_ILi64EEENSA_ILi8EEENSA_ILi256EEEEEENS_10bfloat16_tENS5_IJlSC_lEEESK_SL_NS4_8TiledMMAINS4_8MMA_AtomIJNS4_4SM904GMMA26MMA_64x8x16_F32BF16BF16_SSILNSP_5MajorE0ELSR_0ELNSP_7ScaleInE1ELSS_1EEEEEENS4_6LayoutINS5_IJSC_SC_SC_EEENS5_IJNSA_ILi0EEESX_SX_EEEEENS5_IJNS4_10UnderscoreES10_S10_EEEEENS4_13SM90_TMA_LOADENS4_14ComposedLayoutINS4_7SwizzleILi3ELi4ELi3EEENS4_18smem_ptr_flag_bitsILi16EEENSV_INS5_IJSH_SG_EEENS5_IJSG_SC_EEEEEEEvNS4_8identityENS4_23SM90_TMA_LOAD_MULTICASTES1C_vS1D_EENS_8epilogue10collective6detail29Sm90TmaWarpSpecializedAdapterINS1H_15DefaultEpilogueISK_SL_SL_NS1G_6thread17LinearCombinationISK_Li1EffLNS1L_9ScaleType4KindE0ELNS_15FloatRoundStyleE2ESK_EENS1_15EpilogueDefaultEEEEEvvEEEEvNT_6ParamsE)
        .other          _ZN7cutlass13device_kernelINS_4gemm6kernel13GemmUniversalIN4cute5tupleIJiiiiEEENS1_10collective13CollectiveMmaINS1_34MainloopSm90TmaGmmaWarpSpecializedILi6ENS5_IJNS4_1CILi2EEENSA_ILi1EEESC_EEENS1_32KernelTmaWarpSpecializedPingpongEEENS5_IJNSA_ILi64EEENSA_ILi8EEENSA_ILi256EEEEEENS_10bfloat16_tENS5_IJlSC_lEEESK_SL_NS4_8TiledMMAINS4_8MMA_AtomIJNS4_4SM904GMMA26MMA_64x8x16_F32BF16BF16_SSILNSP_5MajorE0ELSR_0ELNSP_7ScaleInE1ELSS_1EEEEEENS4_6LayoutINS5_IJSC_SC_SC_EEENS5_IJNSA_ILi0EEESX_SX_EEEEENS5_IJNS4_10UnderscoreES10_S10_EEEEENS4_13SM90_TMA_LOADENS4_14ComposedLayoutINS4_7SwizzleILi3ELi4ELi3EEENS4_18smem_ptr_flag_bitsILi16EEENSV_INS5_IJSH_SG_EEENS5_IJSG_SC_EEEEEEEvNS4_8identityENS4_23SM90_TMA_LOAD_MULTICASTES1C_vS1D_EENS_8epilogue10collective6detail29Sm90TmaWarpSpecializedAdapterINS1H_15DefaultEpilogueISK_SL_SL_NS1G_6thread17LinearCombinationISK_Li1EffLNS1L_9ScaleType4KindE0ELNS_15FloatRoundStyleE2ESK_EENS1_15EpilogueDefaultEEEEEvvEEEEvNT_6ParamsE,@"STO_CUDA_ENTRY STV_DEFAULT"
_ZN7cutlass13device_kernelINS_4gemm6kernel13GemmUniversalIN4cute5tupleIJiiiiEEENS1_10collective13CollectiveMmaINS1_34MainloopSm90TmaGmmaWarpSpecializedILi6ENS5_IJNS4_1CILi2EEENSA_ILi1EEESC_EEENS1_32KernelTmaWarpSpecializedPingpongEEENS5_IJNSA_ILi64EEENSA_ILi8EEENSA_ILi256EEEEEENS_10bfloat16_tENS5_IJlSC_lEEESK_SL_NS4_8TiledMMAINS4_8MMA_AtomIJNS4_4SM904GMMA26MMA_64x8x16_F32BF16BF16_SSILNSP_5MajorE0ELSR_0ELNSP_7ScaleInE1ELSS_1EEEEEENS4_6LayoutINS5_IJSC_SC_SC_EEENS5_IJNSA_ILi0EEESX_SX_EEEEENS5_IJNS4_10UnderscoreES10_S10_EEEEENS4_13SM90_TMA_LOADENS4_14ComposedLayoutINS4_7SwizzleILi3ELi4ELi3EEENS4_18smem_ptr_flag_bitsILi16EEENSV_INS5_IJSH_SG_EEENS5_IJSG_SC_EEEEEEEvNS4_8identityENS4_23SM90_TMA_LOAD_MULTICASTES1C_vS1D_EENS_8epilogue10collective6detail29Sm90TmaWarpSpecializedAdapterINS1H_15DefaultEpilogueISK_SL_SL_NS1G_6thread17LinearCombinationISK_Li1EffLNS1L_9ScaleType4KindE0ELNS_15FloatRoundStyleE2ESK_EENS1_15EpilogueDefaultEEEEEvvEEEEvNT_6ParamsE:
[----:B------:R-:W0:Y:S01]  /*0000*/  LDC R1, c[0x0][0x28] ;  /* 0x00000a00ff017b82 */ /* 0x000e220000000800 */
[----:B------:R-:W1:Y:S01]  /*0010*/  S2R R3, SR_TID.X ;  /* 0x0000000000037919 */ /* 0x000e620000002100 */
[----:B------:R-:W-:Y:S01]  /*0020*/  ELECT P0, URZ, PT ;  /* 0x00000000003f782f */ /* 0x000fe20003800000 */
[----:B------:R-:W-:Y:S01]  /*0030*/  BSSY B0, `(.L_x_0) ;  /* 0x000000f000007945 */ /* 0x000fe20003800000 */
[--C-:B-1----:R-:W-:Y:S02]  /*0040*/  SHF.R.U32.HI R0, RZ, 0x5, R3.reuse ;  /* 0x00000005ff007819 */ /* 0x102fe40000011603 */
[----:B------:R-:W-:-:S03]  /*0050*/  SHF.R.U32.HI R6, RZ, 0x7, R3 ;  /* 0x00000007ff067819 */ /* 0x000fc60000011603 */
[----:B------:R-:W1:Y:S04]  /*0060*/  SHFL.IDX PT, R5, R0, RZ, 0x1f ;  /* 0x00001fff00057589 */ /* 0x000e6800000e0000 */
[----:B------:R2:W3:Y:S01]  /*0070*/  SHFL.IDX PT, R10, R6, RZ, 0x1f ;  /* 0x00001fff060a7589 */ /* 0x0004e200000e0000 */
[----:B-1----:R-:W-:-:S13]  /*0080*/  ISETP.NE.OR P0, PT, R5, RZ, !P0 ;  /* 0x000000ff0500720c */ /* 0x002fda0004705670 */
[----:B0-23--:R-:W-:Y:S05]  /*0090*/  @P0 BRA `(.L_x_1) ;  /* 0x0000000000200947 */ /* 0x00dfea0003800000 */
[----:B------:R-:W-:Y:S02]  /*00a0*/  ULDC.64 UR4, c[0x0][0x198] ;  /* 0x0000660000047ab9 */ /* 0x000fe40000000a00 */
[----:B------:R-:W-:Y:S02]  /*00b0*/  UIADD3 UR6, UP0, UR4, 0xf0, URZ ;  /* 0x000000f004067890 */ /* 0x000fe4000ff1e03f */
[----:B------:R-:W-:Y:S02]  /*00c0*/  UIADD3 UR4, UP1, UR4, 0x1f0, URZ ;  /* 0x000001f004047890 */ /* 0x000fe4000ff3e03f */
[----:B------:R-:W-:Y:S02]  /*00d0*/  UIADD3.X UR7, URZ, UR5, URZ, UP0, !UPT ;  /* 0x000000053f077290 */ /* 0x000fe400087fe43f */
[----:B------:R-:W-:-:S07]  /*00e0*/  UIADD3.X UR5, URZ, UR5, URZ, UP1, !UPT ;  /* 0x000000053f057290 */ /* 0x000fce0008ffe43f */
[----:B------:R0:W-:Y:S02]  /*00f0*/  UTMACCTL.PF [UR6] ;  /* 0x00000000060079b9 */ /* 0x0001e40008040000 */
[----:B------:R0:W-:Y:S02]  /*0100*/  UTMACCTL.PF [UR4] ;  /* 0x00000000040079b9 */ /* 0x0001e40008040000 */
[----:B0-----:R-:W-:Y:S01]  /*0110*/  NOP ;  /* 0x0000000000007918 */ /* 0x001fe20000000000 */
.L_x_1:
[----:B------:R-:W-:Y:S05]  /*0120*/  BSYNC B0 ;  /* 0x0000000000007941 */ /* 0x000fea0003800000 */
.L_x_0:
[----:B------:R-:W0:Y:S02]  /*0130*/  SHFL.IDX PT, R8, R0, RZ, 0x1f ;  /* 0x00001fff00087589 */ /* 0x000e2400000e0000 */
[----:B0-----:R-:W-:-:S13]  /*0140*/  ISETP.NE.AND P0, PT, R8, RZ, PT ;  /* 0x000000ff0800720c */ /* 0x001fda0003f05270 */
[----:B------:R-:W-:Y:S05]  /*0150*/  @P0 BRA `(.L_x_2) ;  /* 0x0000000000680947 */ /* 0x000fea0003800000 */
[----:B------:R-:W0:Y:S01]  /*0160*/  S2UR UR8, SR_CgaCtaId ;  /* 0x00000000000879c3 */ /* 0x000e220000008800 */
[----:B------:R-:W-:Y:S01]  /*0170*/  UMOV UR4, 0x400 ;  /* 0x0000040000047882 */ /* 0x000fe20000000000 */
[----:B------:R-:W-:Y:S01]  /*0180*/  UMOV UR5, 0x1 ;  /* 0x0000000100057882 */ /* 0x000fe20000000000 */
[----:B------:R-:W-:Y:S01]  /*0190*/  UMOV UR6, 0x2 ;  /* 0x0000000200067882 */ /* 0x000fe20000000000 */
[----:B------:R-:W-:Y:S01]  /*01a0*/  ELECT P0, URZ, PT ;  /* 0x00000000003f782f */ /* 0x000fe20003800000 */
[----:B------:R-:W-:-:S04]  /*01b0*/  UIADD3 UR6, -UR6, 0x100000, URZ ;  /* 0x0010000006067890 */ /* 0x000fc8000fffe13f */
[----:B------:R-:W-:Y:S02]  /*01c0*/  USHF.L.U32 UR7, UR6, 0xb, URZ ;  /* 0x0000000b06077899 */ /* 0x000fe4000800063f */
[----:B------:R-:W-:Y:S02]  /*01d0*/  USHF.L.U32 UR6, UR6, 0x1, URZ ;  /* 0x0000000106067899 */ /* 0x000fe4000800063f */
[----:B0-----:R-:W-:Y:S02]  /*01e0*/  ULEA UR8, UR8, UR4, 0x18 ;  /* 0x0000000408087291 */ /* 0x001fe4000f8ec03f */
[----:B------:R-:W-:-:S04]  /*01f0*/  UIADD3 UR4, -UR5, 0x100000, URZ ;  /* 0x0010000005047890 */ /* 0x000fc8000fffe13f */
[----:B------:R-:W-:Y:S02]  /*0200*/  USHF.L.U32 UR5, UR4, 0xb, URZ ;  /* 0x0000000b04057899 */ /* 0x000fe4000800063f */
[----:B------:R-:W-:Y:S01]  /*0210*/  USHF.L.U32 UR4, UR4, 0x1, URZ ;  /* 0x0000000104047899 */ /* 0x000fe2000800063f */
[----:B------:R-:W0:Y:S11]  /*0220*/  FENCE.VIEW.ASYNC.S ;  /* 0x00000000000073c6 */ /* 0x000e360000000000 */
[----:B0-----:R0:W1:Y:S01]  /*0230*/  SYNCS.EXCH.64 URZ, [UR8], UR4 ;  /* 0x00000004083f75b2 */ /* 0x0010620008000100 */
[----:B------:R0:W2:Y:S01]  /*0240*/  SYNCS.EXCH.64 URZ, [UR8+0x30], UR6 ;  /* 0x00003006083f75b2 */ /* 0x0000a20008000100 */
[----:B------:R0:W3:Y:S01]  /*0250*/  SYNCS.EXCH.64 URZ, [UR8+0x8], UR4 ;  /* 0x00000804083f75b2 */ /* 0x0000e20008000100 */
[----:B------:R0:W4:Y:S01]  /*0260*/  SYNCS.EXCH.64 URZ, [UR8+0x38], UR6 ;  /* 0x00003806083f75b2 */ /* 0x0001220008000100 */
[----:B------:R0:W0:Y:S01]  /*0270*/  SYNCS.EXCH.64 URZ, [UR8+0x10], UR4 ;  /* 0x00001004083f75b2 */ /* 0x0000220008000100 */
[----:B------:R0:W0:Y:S01]  /*0280*/  SYNCS.EXCH.64 URZ, [UR8+0x40], UR6 ;  /* 0x00004006083f75b2 */ /* 0x0000220008000100 */
[----:B------:R0:W0:Y:S01]  /*0290*/  SYNCS.EXCH.64 URZ, [UR8+0x18], UR4 ;  /* 0x00001804083f75b2 */ /* 0x0000220008000100 */
[----:B------:R0:W0:Y:S01]  /*02a0*/  SYNCS.EXCH.64 URZ, [UR8+0x48], UR6 ;  /* 0x00004806083f75b2 */ /* 0x0000220008000100 */
[----:B------:R0:W0:Y:S01]  /*02b0*/  SYNCS.EXCH.64 URZ, [UR8+0x20], UR4 ;  /* 0x00002004083f75b2 */ /* 0x0000220008000100 */
[----:B------:R0:W0:Y:S01]  /*02c0*/  SYNCS.EXCH.64 URZ, [UR8+0x50], UR6 ;  /* 0x00005006083f75b2 */ /* 0x0000220008000100 */
[----:B------:R0:W0:Y:S01]  /*02d0*/  SYNCS.EXCH.64 URZ, [UR8+0x28], UR4 ;  /* 0x00002804083f75b2 */ /* 0x0000220008000100 */
[----:B------:R0:W0:Y:S01]  /*02e0*/  SYNCS.EXCH.64 URZ, [UR8+0x58], UR6 ;  /* 0x00005806083f75b2 */ /* 0x0000220008000100 */
[----:B------:R-:W-:Y:S01]  /*02f0*/  NOP ;  /* 0x0000000000007918 */ /* 0x000fe20000000000 */
.L_x_2:
[----:B------:R-:W5:Y:S01]  /*0300*/  S2UR UR12, SR_CTAID.X ;  /* 0x00000000000c79c3 */ /* 0x000f620000002500 */
[----:B------:R-:W1:Y:S01]  /*0310*/  SHFL.IDX PT, R9, R0, RZ, 0x1f ;  /* 0x00001fff00097589 */ /* 0x000e6200000e0000 */
[----:B------:R-:W-:Y:S02]  /*0320*/  SHF.R.S32.HI R2, RZ, 0x1f, R3 ;  /* 0x0000001fff027819 */ /* 0x000fe40000011403 */
[----:B------:R-:W-:Y:S01]  /*0330*/  ELECT P0, URZ, PT ;  /* 0x00000000003f782f */ /* 0x000fe20003800000 */
[----:B------:R-:W-:Y:S01]  /*0340*/  NOP ;  /* 0x0000000000007918 */ /* 0x000fe20000000000 */
[----:B------:R2:W3:Y:S01]  /*0350*/  SHFL.IDX PT, R12, R0, RZ, 0x1f ;  /* 0x00001fff000c7589 */ /* 0x0004e200000e0000 */
[----:B------:R-:W-:Y:S01]  /*0360*/  LEA.HI R2, R2, R3, RZ, 0x7 ;  /* 0x0000000302027211 */ /* 0x000fe200078f38ff */
[----:B0-----:R-:W-:Y:S01]  /*0370*/  ULDC UR4, c[0x0][0x150] ;  /* 0x0000540000047ab9 */ /* 0x001fe20000000800 */
[----:B------:R-:W-:Y:S01]  /*0380*/  ELECT P1, URZ, PT ;  /* 0x00000000003f782f */ /* 0x000fe20003820000 */
[----:B------:R-:W0:Y:S01]  /*0390*/  S2R R4, SR_CTAID.Y ;  /* 0x0000000000047919 */ /* 0x000e220000002600 */
[----:B------:R-:W-:Y:S01]  /*03a0*/  LOP3.LUT R2, R2, 0xffffff80, RZ, 0xc0, !PT ;  /* 0xffffff8002027812 */ /* 0x000fe200078ec0ff */
[----:B------:R-:W4:Y:S01]  /*03b0*/  LDC R15, c[0x0][0x144] ;  /* 0x00005100ff0f7b82 */ /* 0x000f220000000800 */
[----:B------:R-:W-:Y:S01]  /*03c0*/  UMOV UR11, 0x80 ;  /* 0x00000080000b7882 */ /* 0x000fe20000000000 */
[----:B------:R3:W4:Y:S01]  /*03d0*/  SHFL.IDX PT, R17, R6, RZ, 0x1f ;  /* 0x00001fff06117589 */ /* 0x00072200000e0000 */
[----:B------:R-:W-:Y:S01]  /*03e0*/  NOP ;  /* 0x0000000000007918 */ /* 0x000fe20000000000 */
[----:B------:R-:W-:Y:S01]  /*03f0*/  IMAD.IADD R2, R3, 0x1, -R2 ;  /* 0x0000000103027824 */ /* 0x000fe200078e0a02 */
[C---:B------:R-:W-:Y:S01]  /*0400*/  ISETP.NE.AND P4, PT, R10.reuse, RZ, PT ;  /* 0x000000ff0a00720c */ /* 0x040fe20003f85270 */
[----:B------:R-:W-:-:S02]  /*0410*/  VIADD R41, R10, 0xffffffff ;  /* 0xffffffff0a297836 */ /* 0x000fc40000000000 */
[----:B------:R-:W4:Y:S01]  /*0420*/  LDC R16, c[0x0][0x140] ;  /* 0x00005000ff107b82 */ /* 0x000f220000000800 */
[----:B------:R-:W-:Y:S01]  /*0430*/  SHF.R.S32.HI R7, RZ, 0x1f, R2 ;  /* 0x0000001fff077819 */ /* 0x000fe20000011402 */
[----:B------:R-:W-:Y:S01]  /*0440*/  IMAD.MOV.U32 R28, RZ, RZ, 0x1 ;  /* 0x00000001ff1c7424 */ /* 0x000fe200078e00ff */
[----:B------:R-:W-:Y:S02]  /*0450*/  ISETP.GE.U32.AND P6, PT, R41, 0x2, PT ;  /* 0x000000022900780c */ /* 0x000fe40003fc6070 */
[----:B-----5:R-:W-:Y:S02]  /*0460*/  I2FP.F32.U32 R13, UR12 ;  /* 0x0000000c000d7c45 */ /* 0x020fe40008201000 */
[----:B-1----:R-:W-:Y:S02]  /*0470*/  ISETP.NE.OR P0, PT, R9, RZ, !P0 ;  /* 0x000000ff0900720c */ /* 0x002fe40004705670 */
[----:B------:R-:W-:Y:S01]  /*0480*/  LEA.HI R9, R7, R2, RZ, 0x3 ;  /* 0x0000000207097211 */ /* 0x000fe200078f18ff */
[----:B------:R-:W-:Y:S01]  /*0490*/  FMUL R14, R13, UR4 ;  /* 0x000000040d0e7c20 */ /* 0x000fe20008400000 */
[----:B------:R-:W-:Y:S01]  /*04a0*/  SHF.R.S32.HI R13, RZ, 0x1f, R8 ;  /* 0x0000001fff0d7819 */ /* 0x000fe20000011408 */
[----:B------:R-:W-:Y:S01]  /*04b0*/  ULDC UR4, c[0x0][0x154] ;  /* 0x0000550000047ab9 */ /* 0x000fe20000000800 */
[----:B------:R-:W-:-:S02]  /*04c0*/  SHF.R.S32.HI R11, RZ, 0x3, R9 ;  /* 0x00000003ff0b7819 */ /* 0x000fc40000011409 */
[----:B--2---:R-:W-:Y:S01]  /*04d0*/  SHF.R.S32.HI R0, RZ, 0x1f, R9 ;  /* 0x0000001fff007819 */ /* 0x004fe20000011409 */
[----:B------:R-:W1:Y:S01]  /*04e0*/  F2I.U32.TRUNC.NTZ R14, R14 ;  /* 0x0000000e000e7305 */ /* 0x000e62000020f000 */
[----:B------:R-:W-:Y:S02]  /*04f0*/  LEA.HI R13, R13, R8, RZ, 0x2 ;  /* 0x000000080d0d7211 */ /* 0x000fe400078f10ff */
[----:B------:R-:W-:Y:S01]  /*0500*/  LEA.HI R9, R0, R11, RZ, 0x2 ;  /* 0x0000000b00097211 */ /* 0x000fe200078f10ff */
[----:B------:R-:W-:Y:S01]  /*0510*/  VOTEU.ALL UP1, P0 ;  /* 0x00000000003f7886 */ /* 0x000fe20000020000 */
[----:B---3--:R-:W-:Y:S01]  /*0520*/  ISETP.NE.OR P1, PT, R12, RZ, !P1 ;  /* 0x000000ff0c00720c */ /* 0x008fe20004f25670 */
[----:B------:R-:W-:Y:S01]  /*0530*/  VOTEU.ALL UP0, P0 ;  /* 0x00000000003f7886 */ /* 0x000fe20000000000 */
[----:B------:R-:W-:Y:S02]  /*0540*/  SHF.R.S32.HI R0, RZ, 0x1f, R5 ;  /* 0x0000001fff007819 */ /* 0x000fe40000011405 */
[----:B------:R-:W-:Y:S01]  /*0550*/  LOP3.LUT R6, R9, 0xfffffffc, RZ, 0xc0, !PT ;  /* 0xfffffffc09067812 */ /* 0x000fe200078ec0ff */
[----:B------:R-:W2:Y:S01]  /*0560*/  @!UP1 S2UR UR7, SR_CgaCtaId ;  /* 0x00000000000799c3 */ /* 0x000ea20000008800 */
[----:B------:R-:W-:Y:S01]  /*0570*/  LOP3.LUT R13, R13, 0x3ffffffc, RZ, 0xc0, !PT ;  /* 0x3ffffffc0d0d7812 */ /* 0x000fe200078ec0ff */
[----:B------:R-:W-:Y:S01]  /*0580*/  @!UP1 UMOV UR6, 0x400 ;  /* 0x0000040000069882 */ /* 0x000fe20000000000 */
[----:B------:R-:W-:Y:S01]  /*0590*/  LEA.HI R0, R0, R5, RZ, 0x2 ;  /* 0x0000000500007211 */ /* 0x000fe200078f10ff */
[----:B------:R-:W-:Y:S01]  /*05a0*/  IMAD.IADD R11, R11, 0x1, -R6 ;  /* 0x000000010b0b7824 */ /* 0x000fe200078e0a06 */
[----:B0-----:R-:W-:Y:S01]  /*05b0*/  I2FP.F32.U32 R9, R4 ;  /* 0x0000000400097245 */ /* 0x001fe20000201000 */
[----:B------:R-:W-:Y:S01]  /*05c0*/  IMAD.IADD R8, R8, 0x1, -R13 ;  /* 0x0000000108087824 */ /* 0x000fe200078e0a0d */
[----:B------:R-:W-:Y:S01]  /*05d0*/  LOP3.LUT R0, R0, 0xfffffffc, RZ, 0xc0, !PT ;  /* 0xfffffffc00007812 */ /* 0x000fe200078ec0ff */
[----:B------:R-:W-:Y:S01]  /*05e0*/  VOTEU.ALL UP2, P1 ;  /* 0x00000000003f7886 */ /* 0x000fe20000840000 */
[----:B-1----:R-:W-:-:S02]  /*05f0*/  IMAD.MOV R14, RZ, RZ, -R14 ;  /* 0x000000ffff0e7224 */ /* 0x002fc400078e0a0e */
[----:B------:R-:W-:Y:S01]  /*0600*/  FMUL R12, R9, UR4 ;  /* 0x00000004090c7c20 */ /* 0x000fe20008400000 */
[----:B------:R-:W-:Y:S01]  /*0610*/  IMAD R8, R8, 0x4, R11 ;  /* 0x0000000408087824 */ /* 0x000fe200078e020b */
[----:B------:R-:W-:Y:S01]  /*0620*/  UMOV UR4, 0x20 ;  /* 0x0000002000047882 */ /* 0x000fe20000000000 */
[----:B------:R-:W-:Y:S01]  /*0630*/  IMAD.IADD R6, R5, 0x1, -R0 ;  /* 0x0000000105067824 */ /* 0x000fe200078e0a00 */
[----:B------:R-:W0:Y:S01]  /*0640*/  @!UP2 S2UR UR10, SR_CgaCtaId ;  /* 0x00000000000aa9c3 */ /* 0x000e220000008800 */
[----:B----4-:R-:W-:Y:S01]  /*0650*/  IMAD R20, R15, R14, UR12 ;  /* 0x0000000c0f147e24 */ /* 0x010fe2000f8e020e */
[C---:B------:R-:W-:Y:S01]  /*0660*/  LEA.HI R0, R8.reuse, R8, RZ, 0x1 ;  /* 0x0000000808007211 */ /* 0x040fe200078f08ff */
[----:B------:R-:W1:Y:S01]  /*0670*/  F2I.U32.TRUNC.NTZ R12, R12 ;  /* 0x0000000c000c7305 */ /* 0x000e62000020f000 */
[----:B------:R-:W-:Y:S01]  /*0680*/  IMAD.SHL.U32 R9, R8, 0x4, RZ ;  /* 0x0000000408097824 */ /* 0x000fe200078e00ff */
[----:B------:R-:W-:-:S04]  /*0690*/  @!UP1 UIADD3 UR4, -UR4, 0x100000, URZ ;  /* 0x0010000004049890 */ /* 0x000fc8000fffe13f */
[----:B------:R-:W-:Y:S02]  /*06a0*/  @!UP1 USHF.L.U32 UR5, UR4, 0xb, URZ ;  /* 0x0000000b04059899 */ /* 0x000fe4000800063f */
[----:B------:R-:W-:Y:S01]  /*06b0*/  @!UP1 USHF.L.U32 UR4, UR4, 0x1, URZ ;  /* 0x0000000104049899 */ /* 0x000fe2000800063f */
[----:B------:R-:W-:Y:S01]  /*06c0*/  LOP3.LUT R11, R0, 0xfffffffe, RZ, 0xc0, !PT ;  /* 0xfffffffe000b7812 */ /* 0x000fe200078ec0ff */
[----:B------:R-:W-:Y:S01]  /*06d0*/  @!UP2 UMOV UR9, 0x400 ;  /* 0x000004000009a882 */ /* 0x000fe20000000000 */
[----:B------:R-:W3:Y:S01]  /*06e0*/  LDC R15, c[0x0][0x148] ;  /* 0x00005200ff0f7b82 */ /* 0x000ee20000000800 */
[C---:B------:R-:W-:Y:S01]  /*06f0*/  LOP3.LUT R26, R8.reuse, 0xc, R9, 0x78, !PT ;  /* 0x0000000c081a7812 */ /* 0x040fe200078e7809 */
[----:B--2---:R-:W-:Y:S01]  /*0700*/  @!UP1 ULEA UR8, UR7, UR6, 0x18 ;  /* 0x0000000607089291 */ /* 0x004fe2000f8ec03f */
[----:B------:R-:W-:Y:S01]  /*0710*/  IMAD.IADD R11, R8, 0x1, -R11 ;  /* 0x00000001080b7824 */ /* 0x000fe200078e0a0b */
[----:B------:R-:W-:-:S04]  /*0720*/  @!UP2 UIADD3 UR6, -UR11, 0x100000, URZ ;  /* 0x001000000b06a890 */ /* 0x000fc8000fffe13f */
[----:B------:R-:W-:Y:S02]  /*0730*/  @!UP2 USHF.L.U32 UR7, UR6, 0xb, URZ ;  /* 0x0000000b0607a899 */ /* 0x000fe4000800063f */
[----:B------:R-:W-:Y:S01]  /*0740*/  @!UP2 USHF.L.U32 UR6, UR6, 0x1, URZ ;  /* 0x000000010606a899 */ /* 0x000fe2000800063f */
[----:B------:R-:W-:Y:S01]  /*0750*/  ISETP.EQ.U32.AND P2, PT, R16, 0x1, PT ;  /* 0x000000011000780c */ /* 0x000fe20003f42070 */
[----:B------:R-:W-:Y:S01]  /*0760*/  VOTEU.ALL UP3, P1 ;  /* 0x00000000003f7886 */ /* 0x000fe20000860000 */
[----:B------:R-:W-:Y:S01]  /*0770*/  VOTEU.ALL UP4, P1 ;  /* 0x00000000003f7886 */ /* 0x000fe20000880000 */
[----:B------:R-:W-:Y:S01]  /*0780*/  ISETP.NE.AND P3, PT, R11, R20, PT ;  /* 0x000000140b00720c */ /* 0x000fe20003f65270 */
[----:B------:R-:W-:Y:S01]  /*0790*/  VOTEU.ALL UP5, P1 ;  /* 0x00000000003f7886 */ /* 0x000fe200008a0000 */
[----:B-1----:R-:W-:Y:S01]  /*07a0*/  IMAD.MOV R32, RZ, RZ, -R12 ;  /* 0x000000ffff207224 */ /* 0x002fe200078e0a0c */
[----:B------:R-:W-:Y:S01]  /*07b0*/  VOTEU.ALL UP1, P0 ;  /* 0x00000000003f7886 */ /* 0x000fe20000020000 */
[----:B------:R-:W-:Y:S01]  /*07c0*/  LOP3.LUT P0, RZ, R2, 0x7, RZ, 0xc0, !PT ;  /* 0x0000000702ff7812 */ /* 0x000fe2000780c0ff */
[----:B------:R-:W1:Y:S02]  /*07d0*/  FENCE.VIEW.ASYNC.S ;  /* 0x00000000000073c6 */ /* 0x000e640000000000 */
[----:B-1----:R1:W2:Y:S01]  /*07e0*/  @!UP0 SYNCS.EXCH.64 URZ, [UR8+0x90], UR4 ;  /* 0x00009004083f85b2 */ /* 0x0022a20008000100 */
[----:B------:R-:W-:Y:S01]  /*07f0*/  R2UR UR43, R17 ;  /* 0x00000000112b72ca */ /* 0x000fe200000e0000 */
[----:B0-----:R-:W-:Y:S01]  /*0800*/  @!UP2 ULEA UR9, UR10, UR9, 0x18 ;  /* 0x000000090a09a291 */ /* 0x001fe2000f8ec03f */
[----:B------:R-:W-:Y:S01]  /*0810*/  ISETP.LT.U32.AND P0, PT, R26, 0x2, !P0 ;  /* 0x000000021a00780c */ /* 0x000fe20004701070 */
[----:B------:R-:W-:Y:S01]  /*0820*/  VOTEU.ALL UP2, P1 ;  /* 0x00000000003f7886 */ /* 0x000fe20000840000 */
[----:B------:R-:W-:-:S02]  /*0830*/  ISETP.NE.AND P1, PT, R6, 0x3, PT ;  /* 0x000000030600780c */ /* 0x000fc40003f25270 */
[----:B------:R-:W-:Y:S02]  /*0840*/  @P3 LEA.HI R0, R26, R26, RZ, 0x1 ;  /* 0x0000001a1a003211 */ /* 0x000fe400078f08ff */
[----:B------:R-:W-:Y:S01]  /*0850*/  ISETP.EQ.OR P1, PT, R6, RZ, !P1 ;  /* 0x000000ff0600720c */ /* 0x000fe20004f22670 */
[----:B---3--:R-:W-:Y:S01]  /*0860*/  IMAD R9, R15, R32, R4 ;  /* 0x000000200f097224 */ /* 0x008fe200078e0204 */
[----:B------:R-:W-:Y:S02]  /*0870*/  @P3 SHF.R.S32.HI R0, RZ, 0x1, R0 ;  /* 0x00000001ff003819 */ /* 0x000fe40000011400 */
[----:B------:R-:W-:Y:S02]  /*0880*/  ISETP.EQ.AND P1, PT, R10, RZ, P1 ;  /* 0x000000ff0a00720c */ /* 0x000fe40000f22270 */
[----:B------:R-:W-:Y:S01]  /*0890*/  @P3 ISETP.NE.AND P5, PT, R0, R9, PT ;  /* 0x000000090000320c */ /* 0x000fe20003fa5270 */
[----:B------:R1:W0:Y:S01]  /*08a0*/  @!UP1 SYNCS.EXCH.64 URZ, [UR8+0x98], UR4 ;  /* 0x00009804083f95b2 */ /* 0x0002220008000100 */
[----:B------:R-:W-:Y:S01]  /*08b0*/  NOP ;  /* 0x0000000000007918 */ /* 0x000fe20000000000 */
[----:B------:R-:W-:-:S02]  /*08c0*/  SEL R9, RZ, 0x1, !P0 ;  /* 0x00000001ff097807 */ /* 0x000fc40004000000 */
[----:B------:R-:W-:Y:S02]  /*08d0*/  @P3 SEL R28, RZ, 0x1, P5 ;  /* 0x00000001ff1c3807 */ /* 0x000fe40002800000 */
[----:B------:R-:W-:Y:S02]  /*08e0*/  SEL R18, RZ, 0x1, !P1 ;  /* 0x00000001ff127807 */ /* 0x000fe40004800000 */
[----:B------:R-:W-:Y:S02]  /*08f0*/  LOP3.LUT R28, R28, R9, RZ, 0xc0, !PT ;  /* 0x000000091c1c7212 */ /* 0x000fe400078ec0ff */
[----:B------:R-:W-:Y:S01]  /*0900*/  SEL R18, R18, 0x2, P6 ;  /* 0x0000000212127807 */ /* 0x000fe20003000000 */
[----:B------:R1:W3:Y:S01]  /*0910*/  @!UP2 SYNCS.EXCH.64 URZ, [UR9+0x70], UR6 ;  /* 0x00007006093fa5b2 */ /* 0x0002e20008000100 */
[----:B------:R1:W4:Y:S01]  /*0920*/  @!UP3 SYNCS.EXCH.64 URZ, [UR9+0x78], UR6 ;  /* 0x00007806093fb5b2 */ /* 0x0003220008000100 */
[----:B------:R1:W0:Y:S01]  /*0930*/  @!UP4 SYNCS.EXCH.64 URZ, [UR9+0x80], UR6 ;  /* 0x00008006093fc5b2 */ /* 0x0002220008000100 */
[----:B------:R1:W0:Y:S01]  /*0940*/  @!UP5 SYNCS.EXCH.64 URZ, [UR9+0x88], UR6 ;  /* 0x00008806093fd5b2 */ /* 0x0002220008000100 */
[----:B------:R-:W-:Y:S01]  /*0950*/  NOP ;  /* 0x0000000000007918 */ /* 0x000fe20000000000 */
[----:B-12---:R-:W-:Y:S05]  /*0960*/  @!P2 BRA `(.L_x_3) ;  /* 0x000000000008a947 */ /* 0x006fea0003800000 */
[----:B0--34-:R-:W-:Y:S01]  /*0970*/  UCGABAR_ARV ;  /* 0x00000000000079c7 */ /* 0x019fe20008000000 */
[----:B------:R-:W-:Y:S05]  /*0980*/  BRA `(.L_x_4) ;  /* 0x0000000000047947 */ /* 0x000fea0003800000 */
.L_x_3:
[----:B0--34-:R-:W-:Y:S01]  /*0990*/  NOP ;  /* 0x0000000000007918 */ /* 0x019fe20000000000 */
.L_x_4:
[----:B------:R-:W-:Y:S01]  /*09a0*/  ULDC.64 UR4, c[0x0][0x598] ;  /* 0x0001660000047ab9 */ /* 0x000fe20000000a00 */
[----:B------:R-:W-:Y:S01]  /*09b0*/  ULDC.64 UR48, c[0x0][0x208] ;  /* 0x0000820000307ab9 */ /* 0x000fe20000000a00 */
[----:B------:R-:W-:-:S04]  /*09c0*/  ISETP.NE.U32.AND P0, PT, RZ, UR4, PT ;  /* 0x00000004ff007c0c */ /* 0x000fc8000bf05070 */
[----:B------:R-:W-:-:S13]  /*09d0*/  ISETP.NE.AND.EX P0, PT, RZ, UR5, PT, P0 ;  /* 0x00000005ff007c0c */ /* 0x000fda000bf05300 */
[----:B------:R-:W-:Y:S05]  /*09e0*/  @!P0 BRA `(.L_x_5) ;  /* 0x00000000001c8947 */ /* 0x000fea0003800000 */
[----:B------:R-:W0:Y:S02]  /*09f0*/  LDC.64 R8, c[0x0][0x598] ;  /* 0x00016600ff087b82 */ /* 0x000e240000000a00 */
[----:B0-----:R-:W2:Y:S02]  /*0a00*/  LDG.E.64 R8, desc[UR48][R8.64] ;  /* 0x0000003008087981 */ /* 0x001ea4000c1e1b00 */
[----:B--2---:R-:W-:-:S04]  /*0a10*/  ISETP.NE.U32.AND P0, PT, R8, RZ, PT ;  /* 0x000000ff0800720c */ /* 0x004fc80003f05070 */
[----:B------:R-:W-:-:S13]  /*0a20*/  ISETP.NE.AND.EX P0, PT, R9, RZ, PT, P0 ;  /* 0x000000ff0900720c */ /* 0x000fda0003f05300 */
[----:B------:R-:W-:Y:S05]  /*0a30*/  @!P0 BRA `(.L_x_5) ;  /* 0x0000000000088947 */ /* 0x000fea0003800000 */
[----:B------:R0:W5:Y:S01]  /*0a40*/  LD.E R29, desc[UR48][R8.64] ;  /* 0x00000030081d7980 */ /* 0x000162000c101900 */
[----:B------:R-:W-:Y:S05]  /*0a50*/  BRA `(.L_x_6) ;  /* 0x0000000000247947 */ /* 0x000fea0003800000 */
.L_x_5:
[----:B------:R-:W-:Y:S02]  /*0a60*/  ULDC.64 UR4, c[0x0][0x588] ;  /* 0x0001620000047ab9 */ /* 0x000fe40000000a00 */
[----:B------:R-:W-:-:S04]  /*0a70*/  ISETP.NE.U32.AND P0, PT, RZ, UR4, PT ;  /* 0x00000004ff007c0c */ /* 0x000fc8000bf05070 */
[----:B------:R-:W-:-:S13]  /*0a80*/  ISETP.NE.AND.EX P0, PT, RZ, UR5, PT, P0 ;  /* 0x00000005ff007c0c */ /* 0x000fda000bf05300 */
[----:B------:R-:W-:Y:S05]  /*0a90*/  @!P0 BRA `(.L_x_7) ;  /* 0x00000000000c8947 */ /* 0x000fea0003800000 */
[----:B------:R-:W0:Y:S02]  /*0aa0*/  LDC.64 R8, c[0x0][0x588] ;  /* 0x00016200ff087b82 */ /* 0x000e240000000a00 */
[----:B0-----:R1:W5:Y:S01]  /*0ab0*/  LDG.E R29, desc[UR48][R8.64] ;  /* 0x00000030081d7981 */ /* 0x001362000c1e1900 */
[----:B------:R-:W-:Y:S05]  /*0ac0*/  BRA `(.L_x_6) ;  /* 0x0000000000087947 */ /* 0x000fea0003800000 */
.L_x_7:
[----:B------:R-:W-:Y:S02]  /*0ad0*/  ULDC UR4, c[0x0][0x580] ;  /* 0x0001600000047ab9 */ /* 0x000fe40000000800 */
[----:B------:R-:W-:-:S07]  /*0ae0*/  IMAD.U32 R29, RZ, RZ, UR4 ;  /* 0x00000004ff1d7e24 */ /* 0x000fce000f8e00ff */
.L_x_6:
[----:B------:R-:W-:Y:S02]  /*0af0*/  ULDC.64 UR4, c[0x0][0x5a0] ;  /* 0x0001680000047ab9 */ /* 0x000fe40000000a00 */
[----:B------:R-:W-:-:S04]  /*0b00*/  ISETP.NE.U32.AND P0, PT, RZ, UR4, PT ;  /* 0x00000004ff007c0c */ /* 0x000fc8000bf05070 */
[----:B------:R-:W-:-:S13]  /*0b10*/  ISETP.NE.AND.EX P0, PT, RZ, UR5, PT, P0 ;  /* 0x00000005ff007c0c */ /* 0x000fda000bf05300 */
[----:B------:R-:W-:Y:S05]  /*0b20*/  @!P0 BRA `(.L_x_8) ;  /* 0x00000000001c8947 */ /* 0x000fea0003800000 */
[----:B01----:R-:W0:Y:S02]  /*0b30*/  LDC.64 R8, c[0x0][0x5a0] ;  /* 0x00016800ff087b82 */ /* 0x003e240000000a00 */
[----:B0-----:R-:W2:Y:S02]  /*0b40*/  LDG.E.64 R8, desc[UR48][R8.64] ;  /* 0x0000003008087981 */ /* 0x001ea4000c1e1b00 */
[----:B--2---:R-:W-:-:S04]  /*0b50*/  ISETP.NE.U32.AND P0, PT, R8, RZ, PT ;  /* 0x000000ff0800720c */ /* 0x004fc80003f05070 */
[----:B------:R-:W-:-:S13]  /*0b60*/  ISETP.NE.AND.EX P0, PT, R9, RZ, PT, P0 ;  /* 0x000000ff0900720c */ /* 0x000fda0003f05300 */
[----:B------:R-:W-:Y:S05]  /*0b70*/  @!P0 BRA `(.L_x_8) ;  /* 0x0000000000088947 */ /* 0x000fea0003800000 */
[----:B------:R0:W5:Y:S01]  /*0b80*/  LD.E R30, desc[UR48][R8.64] ;  /* 0x00000030081e7980 */ /* 0x000162000c101900 */
[----:B------:R-:W-:Y:S05]  /*0b90*/  BRA `(.L_x_9) ;  /* 0x0000000000247947 */ /* 0x000fea0003800000 */
.L_x_8:
[----:B------:R-:W-:Y:S02]  /*0ba0*/  ULDC.64 UR4, c[0x0][0x590] ;  /* 0x0001640000047ab9 */ /* 0x000fe40000000a00 */
[----:B------:R-:W-:-:S04]  /*0bb0*/  ISETP.NE.U32.AND P0, PT, RZ, UR4, PT ;  /* 0x00000004ff007c0c */ /* 0x000fc8000bf05070 */
[----:B------:R-:W-:-:S13]  /*0bc0*/  ISETP.NE.AND.EX P0, PT, RZ, UR5, PT, P0 ;  /* 0x00000005ff007c0c */ /* 0x000fda000bf05300 */
[----:B------:R-:W-:Y:S05]  /*0bd0*/  @!P0 BRA `(.L_x_10) ;  /* 0x00000000000c8947 */ /* 0x000fea0003800000 */
[----:B------:R-:W2:Y:S02]  /*0be0*/  LDC.64 R30, c[0x0][0x590] ;  /* 0x00016400ff1e7b82 */ /* 0x000ea40000000a00 */
[----:B--2---:R2:W5:Y:S01]  /*0bf0*/  LDG.E R30, desc[UR48][R30.64] ;  /* 0x000000301e1e7981 */ /* 0x004562000c1e1900 */
[----:B------:R-:W-:Y:S05]  /*0c00*/  BRA `(.L_x_9) ;  /* 0x0000000000087947 */ /* 0x000fea0003800000 */
.L_x_10:
[----:B------:R-:W-:Y:S02]  /*0c10*/  ULDC UR4, c[0x0][0x584] ;  /* 0x0001610000047ab9 */ /* 0x000fe40000000800 */
[----:B------:R-:W-:-:S07]  /*0c20*/  IMAD.U32 R30, RZ, RZ, UR4 ;  /* 0x00000004ff1e7e24 */ /* 0x000fce000f8e00ff */
.L_x_9:
[----:B------:R-:W3:Y:S01]  /*0c30*/  LDC R23, c[0x0][0x65c] ;  /* 0x00019700ff177b82 */ /* 0x000ee20000000800 */
[----:B------:R-:W-:Y:S01]  /*0c40*/  ULDC UR6, c[0x0][0x28c] ;  /* 0x0000a30000067ab9 */ /* 0x000fe20000000800 */
[----:B------:R-:W-:Y:S01]  /*0c50*/  ISETP.NE.AND P0, PT, R10, 0x2, PT ;  /* 0x000000020a00780c */ /* 0x000fe20003f05270 */
[----:B------:R-:W-:Y:S01]  /*0c60*/  UIADD3 UR6, UR6, 0xff, URZ ;  /* 0x000000ff06067890 */ /* 0x000fe2000fffe03f */
[----:B01----:R-:W-:Y:S01]  /*0c70*/  IMAD.U32 R8, RZ, RZ, UR12 ;  /* 0x0000000cff087e24 */ /* 0x003fe2000f8e00ff */
[----:B------:R-:W-:Y:S01]  /*0c80*/  UMOV UR36, URZ ;  /* 0x0000003f00247c82 */ /* 0x000fe20008000000 */
[----:B------:R-:W-:Y:S01]  /*0c90*/  IMAD.MOV.U32 R9, RZ, RZ, RZ ;  /* 0x000000ffff097224 */ /* 0x000fe200078e00ff */
[----:B------:R-:W-:Y:S01]  /*0ca0*/  USHF.R.S32.HI UR7, URZ, 0x1f, UR6 ;  /* 0x0000001f3f077899 */ /* 0x000fe20008011406 */
[----:B------:R-:W-:Y:S01]  /*0cb0*/  UMOV UR38, URZ ;  /* 0x0000003f00267c82 */ /* 0x000fe20008000000 */
[----:B------:R-:W-:Y:S02]  /*0cc0*/  ULDC.64 UR8, c[0x0][0x650] ;  /* 0x0001940000087ab9 */ /* 0x000fe40000000a00 */
[----:B------:R-:W-:-:S04]  /*0cd0*/  ULEA.HI UR7, UR7, UR6, URZ, 0x8 ;  /* 0x0000000607077291 */ /* 0x000fc8000f8f403f */
[----:B------:R-:W-:Y:S01]  /*0ce0*/  USHF.R.S32.HI UR37, URZ, 0x8, UR7 ;  /* 0x000000083f257899 */ /* 0x000fe20008011407 */
[----:B---3--:R-:W-:-:S04]  /*0cf0*/  ISETP.NE.AND P1, PT, R23, 0x1, PT ;  /* 0x000000011700780c */ /* 0x008fc80003f25270 */
[----:B------:R-:W-:-:S09]  /*0d00*/  P2R R0, PR, RZ, 0x2 ;  /* 0x00000002ff007803 */ /* 0x000fd20000000000 */
[----:B------:R-:W0:Y:S01]  /*0d10*/  @P1 LDC R11, c[0x0][0x10] ;  /* 0x00000400ff0b1b82 */ /* 0x000e220000000800 */
[----:B------:R-:W-:Y:S02]  /*0d20*/  @P1 IMAD.MOV.U32 R5, RZ, RZ, RZ ;  /* 0x000000ffff051224 */ /* 0x000fe400078e00ff */
[----:B------:R-:W-:-:S05]  /*0d30*/  @P1 IMAD.MOV.U32 R19, RZ, RZ, RZ ;  /* 0x000000ffff131224 */ /* 0x000fca00078e00ff */
[----:B------:R-:W1:Y:S01]  /*0d40*/  @!P1 LDC R13, c[0x0][0xc] ;  /* 0x00000300ff0d9b82 */ /* 0x000e620000000800 */
[----:B------:R-:W-:Y:S01]  /*0d50*/  ULDC UR4, c[0x0][0xc] ;  /* 0x0000030000047ab9 */ /* 0x000fe20000000800 */
[----:B------:R-:W-:Y:S02]  /*0d60*/  ULDC UR5, c[0x0][0x10] ;  /* 0x0000040000057ab9 */ /* 0x000fe40000000800 */
[----:B------:R-:W-:-:S04]  /*0d70*/  UIMAD.WIDE.U32 UR4, UR4, UR5, URZ ;  /* 0x00000005040472a5 */ /* 0x000fc8000f8e003f */
[----:B------:R-:W3:Y:S01]  /*0d80*/  LDC R16, c[0x0][0x14] ;  /* 0x00000500ff107b82 */ /* 0x000ee20000000800 */
[----:B0-----:R-:W-:-:S04]  /*0d90*/  @P1 IMAD.WIDE.U32 R10, R11, UR12, R4 ;  /* 0x0000000c0b0a1c25 */ /* 0x001fc8000f8e0004 */
[----:B------:R-:W-:Y:S02]  /*0da0*/  @P1 IMAD.IADD R19, R11, 0x1, R19 ;  /* 0x000000010b131824 */ /* 0x000fe400078e0213 */
[----:B------:R-:W-:Y:S02]  /*0db0*/  @P1 IMAD.MOV.U32 R22, RZ, RZ, R10 ;  /* 0x000000ffff161224 */ /* 0x000fe400078e000a */
[----:B-1----:R-:W-:-:S04]  /*0dc0*/  @!P1 IMAD.WIDE.U32 R8, R4, R13, R8 ;  /* 0x0000000d04089225 */ /* 0x002fc800078e0008 */
[----:B------:R-:W-:Y:S02]  /*0dd0*/  @!P1 IMAD.MOV.U32 R22, RZ, RZ, R8 ;  /* 0x000000ffff169224 */ /* 0x000fe400078e0008 */
[----:B------:R-:W-:Y:S02]  /*0de0*/  @!P1 IMAD.MOV.U32 R19, RZ, RZ, R9 ;  /* 0x000000ffff139224 */ /* 0x000fe400078e0009 */
[C---:B---3--:R-:W-:Y:S02]  /*0df0*/  IMAD R11, R16.reuse, UR5, RZ ;  /* 0x00000005100b7c24 */ /* 0x048fe4000f8e02ff */
[----:B------:R-:W-:-:S04]  /*0e00*/  IMAD.WIDE.U32 R16, R16, UR4, RZ ;  /* 0x0000000410107c25 */ /* 0x000fc8000f8e00ff */
[----:B------:R-:W-:Y:S01]  /*0e10*/  IMAD.IADD R0, R17, 0x1, R11 ;  /* 0x0000000111007824 */ /* 0x000fe200078e020b */
[----:B------:R-:W-:Y:S06]  /*0e20*/  @P0 BRA `(.L_x_11) ;  /* 0x0000000000200947 */ /* 0x000fec0003800000 */
[----:B------:R-:W-:Y:S01]  /*0e30*/  UISETP.GE.U32.AND UP0, UPT, UR37, 0x6, UPT ;  /* 0x000000062500788c */ /* 0x000fe2000bf06070 */
[----:B------:R-:W-:Y:S01]  /*0e40*/  IADD3 R22, P0, R22, R16, RZ ;  /* 0x0000001016167210 */ /* 0x000fe20007f1e0ff */
[----:B------:R-:W-:Y:S01]  /*0e50*/  UIMAD.WIDE.U32 UR4, UR37, -0x55555555, URZ ;  /* 0xaaaaaaab250478a5 */ /* 0x000fe2000f8e003f */
[----:B------:R-:W-:-:S03]  /*0e60*/  UMOV UR38, URZ ;  /* 0x0000003f00267c82 */ /* 0x000fc60008000000 */
[----:B------:R-:W-:Y:S01]  /*0e70*/  USHF.R.U32.HI UR4, URZ, 0x2, UR5 ;  /* 0x000000023f047899 */ /* 0x000fe20008011605 */
[----:B------:R-:W-:-:S03]  /*0e80*/  IMAD.X R19, R0, 0x1, R19, P0 ;  /* 0x0000000100137824 */ /* 0x000fc600000e0613 */
[----:B------:R-:W-:Y:S02]  /*0e90*/  UIMAD UR36, UR4, -0x6, UR37 ;  /* 0xfffffffa042478a4 */ /* 0x000fe4000f8e0225 */
[----:B------:R-:W-:-:S12]  /*0ea0*/  @UP0 ULOP3.LUT UR38, UR4, 0x1, URZ, 0xc0, !UPT ;  /* 0x0000000104260892 */ /* 0x000fd8000f8ec03f */
.L_x_11:
[----:B------:R-:W-:Y:S01]  /*0eb0*/  ISETP.GE.U32.AND P0, PT, R22, UR8, PT ;  /* 0x0000000816007c0c */ /* 0x000fe2000bf06070 */
[----:B------:R-:W-:Y:S01]  /*0ec0*/  IMAD.MOV.U32 R24, RZ, RZ, -0x1 ;  /* 0xffffffffff187424 */ /* 0x000fe200078e00ff */
[----:B------:R-:W-:Y:S01]  /*0ed0*/  PRMT R8, RZ, 0x7610, R8 ;  /* 0x00007610ff087816 */ /* 0x000fe20000000008 */
[----:B------:R-:W-:Y:S01]  /*0ee0*/  IMAD.MOV.U32 R25, RZ, RZ, -0x1 ;  /* 0xffffffffff197424 */ /* 0x000fe200078e00ff */
[----:B------:R-:W-:Y:S01]  /*0ef0*/  ISETP.GE.U32.AND.EX P0, PT, R19, UR9, PT, P0 ;  /* 0x0000000913007c0c */ /* 0x000fe2000bf06100 */
[----:B------:R-:W-:-:S12]  /*0f00*/  IMAD.MOV.U32 R27, RZ, RZ, -0x1 ;  /* 0xffffffffff1b7424 */ /* 0x000fd800078e00ff */
[----:B------:R-:W-:Y:S05]  /*0f10*/  @P0 BRA `(.L_x_12) ;  /* 0x00000004002c0947 */ /* 0x000fea0003800000 */
[----:B------:R-:W0:Y:S01]  /*0f20*/  LDC.64 R24, c[0x0][0x628] ;  /* 0x00018a00ff187b82 */ /* 0x000e220000000a00 */
[----:B------:R-:W-:Y:S02]  /*0f30*/  IMAD.MOV.U32 R8, RZ, RZ, R22 ;  /* 0x000000ffff087224 */ /* 0x000fe400078e0016 */
[----:B------:R-:W-:-:S05]  /*0f40*/  IMAD.MOV.U32 R9, RZ, RZ, R19 ;  /* 0x000000ffff097224 */ /* 0x000fca00078e0013 */
[----:B------:R-:W1:Y:S08]  /*0f50*/  LDC R14, c[0x0][0x630] ;  /* 0x00018c00ff0e7b82 */ /* 0x000e700000000800 */
[----:B------:R-:W3:Y:S01]  /*0f60*/  LDC.64 R34, c[0x0][0x620] ;  /* 0x00018800ff227b82 */ /* 0x000ee20000000a00 */
[----:B0-----:R-:W-:-:S04]  /*0f70*/  ISETP.NE.U32.AND P0, PT, R24, RZ, PT ;  /* 0x000000ff1800720c */ /* 0x001fc80003f05070 */
[----:B------:R-:W-:-:S13]  /*0f80*/  ISETP.NE.AND.EX P0, PT, R25, RZ, PT, P0 ;  /* 0x000000ff1900720c */ /* 0x000fda0003f05300 */
[----:B-1-3--:R-:W-:Y:S05]  /*0f90*/  @!P0 BRA `(.L_x_13) ;  /* 0x0000000000288947 */ /* 0x00afea0003800000 */
[----:B------:R-:W0:Y:S02]  /*0fa0*/  LDC R13, c[0x0][0x634] ;  /* 0x00018d00ff0d7b82 */ /* 0x000e240000000800 */
[----:B0-----:R-:W-:-:S05]  /*0fb0*/  IADD3 R13, P0, R22, R13, RZ ;  /* 0x0000000d160d7210 */ /* 0x001fca0007f1e0ff */
[----:B------:R-:W-:-:S04]  /*0fc0*/  IMAD.X R21, RZ, RZ, R19, P0 ;  /* 0x000000ffff157224 */ /* 0x000fc800000e0613 */
[----:B------:R-:W-:-:S04]  /*0fd0*/  IMAD.WIDE.U32 R8, R21, R24, RZ ;  /* 0x0000001815087225 */ /* 0x000fc800078e00ff */
[----:B------:R-:W-:-:S04]  /*0fe0*/  IMAD.WIDE.U32 R10, P0, R13, R25, R8 ;  /* 0x000000190d0a7225 */ /* 0x000fc80007800008 */
[----:B------:R-:W-:-:S04]  /*0ff0*/  IMAD.WIDE.U32 R8, R13, R24, RZ ;  /* 0x000000180d087225 */ /* 0x000fc800078e00ff */
[----:B------:R-:W-:Y:S01]  /*1000*/  IMAD.X R13, RZ, RZ, RZ, P0 ;  /* 0x000000ffff0d7224 */ /* 0x000fe200000e06ff */
[----:B------:R-:W-:Y:S01]  /*1010*/  IADD3 RZ, P0, R9, R10, RZ ;  /* 0x0000000a09ff7210 */ /* 0x000fe20007f1e0ff */
[----:B------:R-:W-:-:S04]  /*1020*/  IMAD.MOV.U32 R12, RZ, RZ, R11 ;  /* 0x000000ffff0c7224 */ /* 0x000fc800078e000b */
[----:B------:R-:W-:-:S08]  /*1030*/  IMAD.WIDE.U32.X R8, R21, R25, R12, P0 ;  /* 0x0000001915087225 */ /* 0x000fd000000e040c */
.L_x_13:
[-CC-:B------:R-:W-:Y:S01]  /*1040*/  SHF.R.U64 R37, R8, R14.reuse, R9.reuse ;  /* 0x0000000e08257219 */ /* 0x180fe20000001209 */
[----:B------:R-:W0:Y:S01]  /*1050*/  LDC.64 R38, c[0x0][0x640] ;  /* 0x00019000ff267b82 */ /* 0x000e220000000a00 */
[----:B------:R-:W-:Y:S01]  /*1060*/  SHF.R.U32.HI R8, RZ, R14, R9 ;  /* 0x0000000eff087219 */ /* 0x000fe20000011609 */
[----:B------:R-:W-:Y:S01]  /*1070*/  IMAD.MOV.U32 R33, RZ, RZ, 0x1 ;  /* 0x00000001ff217424 */ /* 0x000fe200078e00ff */
[----:B------:R-:W-:-:S05]  /*1080*/  IADD3 R11, P0, RZ, -R37, RZ ;  /* 0x80000025ff0b7210 */ /* 0x000fca0007f1e0ff */
[----:B------:R-:W1:Y:S01]  /*1090*/  LDC R12, c[0x0][0x618] ;  /* 0x00018600ff0c7b82 */ /* 0x000e620000000800 */
[----:B------:R-:W-:Y:S02]  /*10a0*/  IMAD.X R9, RZ, RZ, ~R8, P0 ;  /* 0x000000ffff097224 */ /* 0x000fe400000e0e08 */
[----:B------:R-:W-:Y:S02]  /*10b0*/  IMAD.MOV.U32 R8, RZ, RZ, R22 ;  /* 0x000000ffff087224 */ /* 0x000fe400078e0016 */
[-C--:B------:R-:W-:Y:S02]  /*10c0*/  IMAD R10, R9, R34.reuse, RZ ;  /* 0x00000022090a7224 */ /* 0x080fe400078e02ff */
[----:B------:R-:W-:Y:S01]  /*10d0*/  IMAD.MOV.U32 R9, RZ, RZ, R19 ;  /* 0x000000ffff097224 */ /* 0x000fe200078e0013 */
[----:B------:R-:W3:Y:S01]  /*10e0*/  LDC R14, c[0x0][0x608] ;  /* 0x00018200ff0e7b82 */ /* 0x000ee20000000800 */
[----:B------:R-:W-:-:S04]  /*10f0*/  IMAD.WIDE.U32 R8, R11, R34, R8 ;  /* 0x000000220b087225 */ /* 0x000fc800078e0008 */
[----:B------:R-:W-:-:S03]  /*1100*/  IMAD R11, R11, R35, R10 ;  /* 0x000000230b0b7224 */ /* 0x000fc600078e020a */
[----:B------:R-:W4:Y:S01]  /*1110*/  LDC R36, c[0x0][0x658] ;  /* 0x00019600ff247b82 */ /* 0x000f220000000800 */
[----:B0-----:R-:W-:Y:S01]  /*1120*/  ISETP.NE.U32.AND P0, PT, R38, RZ, PT ;  /* 0x000000ff2600720c */ /* 0x001fe20003f05070 */
[----:B------:R-:W-:-:S03]  /*1130*/  IMAD.IADD R9, R9, 0x1, R11 ;  /* 0x0000000109097824 */ /* 0x000fc600078e020b */
[----:B------:R-:W-:Y:S01]  /*1140*/  ISETP.NE.AND.EX P0, PT, R39, RZ, PT, P0 ;  /* 0x000000ff2700720c */ /* 0x000fe20003f05300 */
[----:B------:R-:W-:Y:S02]  /*1150*/  IMAD.MOV.U32 R11, RZ, RZ, -0x1 ;  /* 0xffffffffff0b7424 */ /* 0x000fe400078e00ff */
[----:B------:R-:W0:Y:S01]  /*1160*/  LDC R25, c[0x0][0x600] ;  /* 0x00018000ff197b82 */ /* 0x000e220000000800 */
[-CC-:B-1----:R-:W-:Y:S02]  /*1170*/  SHF.R.U64 R24, R8, R12.reuse, R9.reuse ;  /* 0x0000000c08187219 */ /* 0x182fe40000001209 */
[----:B------:R-:W-:-:S05]  /*1180*/  SHF.R.U32.HI R9, RZ, R12, R9 ;  /* 0x0000000cff097219 */ /* 0x000fca0000011609 */
[----:B------:R-:W1:Y:S01]  /*1190*/  LDC R27, c[0x0][0x648] ;  /* 0x00019200ff1b7b82 */ /* 0x000e620000000800 */
[-CC-:B---3--:R-:W-:Y:S02]  /*11a0*/  SHF.R.U64 R35, R24, R14.reuse, R9.reuse ;  /* 0x0000000e18237219 */ /* 0x188fe40000001209 */
[----:B------:R-:W-:-:S05]  /*11b0*/  SHF.R.U32.HI R9, RZ, R14, R9 ;  /* 0x0000000eff097219 */ /* 0x000fca0000011609 */
[----:B--2---:R-:W2:Y:S01]  /*11c0*/  LDC R31, c[0x0][0x638] ;  /* 0x00018e00ff1f7b82 */ /* 0x004ea20000000800 */
[-C--:B----4-:R-:W-:Y:S02]  /*11d0*/  SHF.L.U32 R8, R11, R36.reuse, RZ ;  /* 0x000000240b087219 */ /* 0x090fe400000006ff */
[--C-:B------:R-:W-:Y:S02]  /*11e0*/  SHF.R.U64 R40, R35, R36, R9.reuse ;  /* 0x0000002423287219 */ /* 0x100fe40000001209 */
[----:B------:R-:W-:Y:S02]  /*11f0*/  LOP3.LUT R14, RZ, R8, RZ, 0x33, !PT ;  /* 0x00000008ff0e7212 */ /* 0x000fe400078e33ff */
[----:B------:R-:W-:Y:S01]  /*1200*/  SHF.R.U32.HI R9, RZ, R36, R9 ;  /* 0x00000024ff097219 */ /* 0x000fe20000011609 */
[----:B------:R-:W3:Y:S01]  /*1210*/  LDC R34, c[0x0][0x610] ;  /* 0x00018400ff227b82 */ /* 0x000ee20000000800 */
[----:B------:R-:W-:Y:S01]  /*1220*/  IMAD.MOV.U32 R8, RZ, RZ, R40 ;  /* 0x000000ffff087224 */ /* 0x000fe200078e0028 */
[----:B------:R-:W-:Y:S06]  /*1230*/  @!P0 BRA `(.L_x_14) ;  /* 0x0000000000288947 */ /* 0x000fec0003800000 */
[----:B------:R-:W4:Y:S02]  /*1240*/  LDC R13, c[0x0][0x64c] ;  /* 0x00019300ff0d7b82 */ /* 0x000f240000000800 */
[----:B----4-:R-:W-:-:S05]  /*1250*/  IADD3 R13, P0, R40, R13, RZ ;  /* 0x0000000d280d7210 */ /* 0x010fca0007f1e0ff */
        /* <DEDUP_REMOVED lines=8> */
.L_x_14:
[----:B-1----:R-:W-:Y:S01]  /*12e0*/  SHF.R.U64 R8, R8, R27, R9 ;  /* 0x0000001b08087219 */ /* 0x002fe20000001209 */
[----:B0-----:R-:W-:Y:S01]  /*12f0*/  VIADD R9, R25, 0xffffffff ;  /* 0xffffffff19097836 */ /* 0x001fe20000000000 */
[----:B------:R-:W-:Y:S01]  /*1300*/  SHF.L.U32 R5, R33, R36, RZ ;  /* 0x0000002421057219 */ /* 0x000fe200000006ff */
[----:B------:R-:W-:Y:S01]  /*1310*/  @P1 IMAD R20, R15, R32, R4 ;  /* 0x000000200f141224 */ /* 0x000fe200078e0204 */
[----:B------:R-:W-:Y:S01]  /*1320*/  LOP3.LUT R14, R35, R14, RZ, 0xc0, !PT ;  /* 0x0000000e230e7212 */ /* 0x000fe200078ec0ff */
[----:B------:R-:W-:Y:S01]  /*1330*/  IMAD.MOV R10, RZ, RZ, -R8 ;  /* 0x000000ffff0a7224 */ /* 0x000fe200078e0a08 */
[----:B------:R-:W-:Y:S01]  /*1340*/  LOP3.LUT R9, R24, R9, RZ, 0xc0, !PT ;  /* 0x0000000918097212 */ /* 0x000fe200078ec0ff */
[----:B------:R-:W-:Y:S02]  /*1350*/  IMAD.MOV.U32 R27, RZ, RZ, R37 ;  /* 0x000000ffff1b7224 */ /* 0x000fe400078e0025 */
[----:B------:R-:W-:Y:S02]  /*1360*/  IMAD R5, R5, R8, R14 ;  /* 0x0000000805057224 */ /* 0x000fe400078e020e */
[----:B--2---:R-:W-:-:S02]  /*1370*/  IMAD R4, R10, R31, R40 ;  /* 0x0000001f0a047224 */ /* 0x004fc400078e0228 */
[----:B---3--:R-:W-:Y:S02]  /*1380*/  IMAD R24, R5, R34, R20 ;  /* 0x0000002205187224 */ /* 0x008fe400078e0214 */
[----:B------:R-:W-:Y:S02]  /*1390*/  IMAD R5, R4, R25, R9 ;  /* 0x0000001904057224 */ /* 0x000fe400078e0209 */
[----:B------:R-:W-:-:S03]  /*13a0*/  IMAD.MOV.U32 R8, RZ, RZ, 0x1 ;  /* 0x00000001ff087424 */ /* 0x000fc600078e00ff */
[----:B------:R-:W-:Y:S02]  /*13b0*/  SEL R25, R5, R24, !P1 ;  /* 0x0000001805197207 */ /* 0x000fe40004800000 */
[----:B------:R-:W-:-:S07]  /*13c0*/  SEL R24, R24, R5, !P1 ;  /* 0x0000000518187207 */ /* 0x000fce0004800000 */
.L_x_12:
[----:B------:R-:W-:Y:S05]  /*13d0*/  @!P2 BRA `(.L_x_15) ;  /* 0x00000000000ca947 */ /* 0x000fea0003800000 */
[----:B------:R-:W-:Y:S01]  /*13e0*/  UCGABAR_WAIT ;  /* 0x0000000000007dc7 */ /* 0x000fe20008000000 */
[----:B------:R-:W-:Y:S01]  /*13f0*/  CCTL.IVALL ;  /* 0x00000000ff00798f */ /* 0x000fe20002000000 */
[----:B------:R-:W-:Y:S05]  /*1400*/  BRA `(.L_x_16) ;  /* 0x0000000000047947 */ /* 0x000fea0003800000 */
.L_x_15:
[----:B------:R-:W-:Y:S06]  /*1410*/  BAR.SYNC.DEFER_BLOCKING 0x0 ;  /* 0x0000000000007b1d */ /* 0x000fec0000010000 */
.L_x_16:
[----:B------:R-:W-:Y:S05]  /*1420*/  @!P4 BRA `(.L_x_17) ;  /* 0x000000280008c947 */ /* 0x000fea0003800000 */
[----:B------:R-:W-:-:S13]  /*1430*/  ISETP.GT.U32.AND P0, PT, R41, 0x1, PT ;  /* 0x000000012900780c */ /* 0x000fda0003f04070 */
[----:B------:R-:W-:Y:S05]  /*1440*/  @P0 EXIT ;  /* 0x000000000000094d */ /* 0x000fea0003800000 */
.L_x_18:
[----:B------:R-:W-:-:S08]  /*1450*/  NOP ;  /* 0x0000000000007918 */ /* 0x000fd00000000000 */
[----:B------:R-:W0:Y:S02]  /*1460*/  USETMAXREG.TRY_ALLOC.CTAPOOL UP0, 0xe8 ;  /* 0x000000e8000079c8 */ /* 0x000e240008000600 */
[----:B0-----:R-:W-:-:S13]  /*1470*/  PLOP3.LUT P0, PT, PT, PT, UP0, 0x80, 0x0 ;  /* 0x000000000000781c */ /* 0x001fda0003f0f008 */
[----:B------:R-:W-:Y:S05]  /*1480*/  @!P0 BRA `(.L_x_18) ;  /* 0xfffffffc00f08947 */ /* 0x000fea000383ffff */
[----:B------:R-:W-:-:S13]  /*1490*/  LOP3.LUT P0, RZ, R8, 0xff, RZ, 0xc0, !PT ;  /* 0x000000ff08ff7812 */ /* 0x000fda000780c0ff */
[----:B------:R-:W-:Y:S05]  /*14a0*/  @!P0 EXIT ;  /* 0x000000000000894d */ /* 0x000fea0003800000 */
[----:B------:R-:W-:Y:S01]  /*14b0*/  LEA.HI R3, R7, R2, RZ, 0x2 ;  /* 0x0000000207037211 */ /* 0x000fe200078f10ff */
[----:B------:R-:W0:Y:S01]  /*14c0*/  S2UR UR4, SR_CgaCtaId ;  /* 0x00000000000479c3 */ /* 0x000e220000008800 */
[----:B------:R-:W-:Y:S01]  /*14d0*/  UMOV UR40, 0x400 ;  /* 0x0000040000287882 */ /* 0x000fe20000000000 */
[----:B------:R-:W-:Y:S01]  /*14e0*/  UISETP.LT.AND UP0, UPT, UR37, 0x1, UPT ;  /* 0x000000012500788c */ /* 0x000fe2000bf01270 */
[--C-:B------:R-:W-:Y:S01]  /*14f0*/  SHF.R.S32.HI R36, RZ, 0x2, R3.reuse ;  /* 0x00000002ff247819 */ /* 0x100fe20000011403 */
[----:B------:R-:W-:Y:S01]  /*1500*/  UIADD3 UR5, UR43, -0x1, URZ ;  /* 0xffffffff2b057890 */ /* 0x000fe2000fffe03f */
[----:B------:R-:W-:Y:S01]  /*1510*/  SHF.R.S32.HI R5, RZ, 0x1f, R3 ;  /* 0x0000001fff057819 */ /* 0x000fe20000011403 */
[----:B------:R-:W-:Y:S01]  /*1520*/  USEL UR42, UR37, 0x1, UP0 ;  /* 0x00000001252a7887 */ /* 0x000fe20008000000 */
[----:B------:R-:W-:Y:S01]  /*1530*/  LOP3.LUT R3, R3, 0xfffffffc, RZ, 0xc0, !PT ;  /* 0xfffffffc03037812 */ /* 0x000fe200078ec0ff */
[----:B--2---:R-:W1:Y:S01]  /*1540*/  LDC R31, c[0x0][0x658] ;  /* 0x00019600ff1f7b82 */ /* 0x004e620000000800 */
[----:B------:R-:W-:Y:S01]  /*1550*/  LEA.HI R5, R5, R36, RZ, 0x3 ;  /* 0x0000002405057211 */ /* 0x000fe200078f18ff */
[----:B------:R-:W-:Y:S01]  /*1560*/  UISETP.NE.AND UP0, UPT, UR5, URZ, UPT ;  /* 0x0000003f0500728c */ /* 0x000fe2000bf05270 */
[----:B------:R-:W-:Y:S01]  /*1570*/  LEA.HI R7, R7, R2, RZ, 0x5 ;  /* 0x0000000207077211 */ /* 0x000fe200078f28ff */
[----:B------:R-:W-:Y:S01]  /*1580*/  IMAD.IADD R3, R2, 0x1, -R3 ;  /* 0x0000000102037824 */ /* 0x000fe200078e0a03 */
[----:B------:R-:W-:Y:S01]  /*1590*/  LOP3.LUT R5, R5, 0xfffffff8, RZ, 0xc0, !PT ;  /* 0xfffffff805057812 */ /* 0x000fe200078ec0ff */
[----:B------:R-:W-:Y:S01]  /*15a0*/  IMAD.MOV.U32 R2, RZ, RZ, -0x1 ;  /* 0xffffffffff027424 */ /* 0x000fe200078e00ff */
[----:B------:R-:W-:Y:S01]  /*15b0*/  SHF.R.S32.HI R7, RZ, 0x5, R7 ;  /* 0x00000005ff077819 */ /* 0x000fe20000011407 */
[----:B------:R-:W2:Y:S01]  /*15c0*/  LDC R6, c[0x0][0x288] ;  /* 0x0000a200ff067b82 */ /* 0x000ea20000000800 */
[----:B------:R-:W-:Y:S01]  /*15d0*/  USEL UR7, URZ, 0x1, UP0 ;  /* 0x000000013f077887 */ /* 0x000fe20008000000 */
[----:B------:R-:W-:Y:S01]  /*15e0*/  IMAD.IADD R36, R36, 0x1, -R5 ;  /* 0x0000000124247824 */ /* 0x000fe200078e0a05 */
[----:B------:R-:W-:Y:S01]  /*15f0*/  ULDC UR8, c[0x0][0x284] ;  /* 0x0000a10000087ab9 */ /* 0x000fe20000000800 */
[----:B------:R-:W-:Y:S01]  /*1600*/  IMAD.MOV.U32 R8, RZ, RZ, 0x1 ;  /* 0x00000001ff087424 */ /* 0x000fe200078e00ff */
[----:B------:R-:W-:Y:S01]  /*1610*/  SHF.L.U64.HI R42, R16, 0x1, R0 ;  /* 0x00000001102a7819 */ /* 0x000fe20000010200 */
[----:B------:R-:W-:Y:S01]  /*1620*/  IMAD.SHL.U32 R38, R3, 0x2, RZ ;  /* 0x0000000203267824 */ /* 0x000fe200078e00ff */
[--C-:B------:R-:W-:Y:S01]  /*1630*/  SHF.R.S32.HI R37, RZ, 0x1f, R36.reuse ;  /* 0x0000001fff257819 */ /* 0x100fe20000011424 */
[----:B------:R-:W3:Y:S01]  /*1640*/  LDC.64 R4, c[0x0][0x5c8] ;  /* 0x00017200ff047b82 */ /* 0x000ee20000000a00 */
[----:B0-----:R-:W-:Y:S01]  /*1650*/  ULEA UR40, UR4, UR40, 0x18 ;  /* 0x0000002804287291 */ /* 0x001fe2000f8ec03f */
[C-C-:B------:R-:W-:Y:S01]  /*1660*/  IMAD R45, R7.reuse, -0x10, -R36.reuse ;  /* 0xfffffff0072d7824 */ /* 0x140fe200078e0a24 */
[----:B------:R-:W-:Y:S01]  /*1670*/  USHF.L.U32 UR4, UR5, 0x3, URZ ;  /* 0x0000000305047899 */ /* 0x000fe2000800063f */
[----:B------:R-:W-:Y:S01]  /*1680*/  IMAD.WIDE R36, R7, 0x10, R36 ;  /* 0x0000001007247825 */ /* 0x000fe200078e0224 */
[----:B------:R-:W-:Y:S01]  /*1690*/  UIADD3 UR5, UR40, 0x180, URZ ;  /* 0x0000018028057890 */ /* 0x000fe2000fffe03f */
[----:B------:R-:W-:Y:S01]  /*16a0*/  LOP3.LUT R50, R18, 0x1, RZ, 0xfc, !PT ;  /* 0x0000000112327812 */ /* 0x000fe200078efcff */
[----:B------:R-:W-:Y:S01]  /*16b0*/  UIADD3 UR6, UR40, 0x30180, URZ ;  /* 0x0003018028067890 */ /* 0x000fe2000fffe03f */
[-C--:B-1----:R-:W-:Y:S01]  /*16c0*/  SHF.L.U32 R2, R2, R31.reuse, RZ ;  /* 0x0000001f02027219 */ /* 0x082fe200000006ff */
[----:B------:R-:W-:Y:S01]  /*16d0*/  USHF.R.U32.HI UR5, URZ, 0x4, UR5 ;  /* 0x000000043f057899 */ /* 0x000fe20008011605 */
[----:B------:R-:W-:Y:S01]  /*16e0*/  SHF.L.U32 R31, R8, R31, RZ ;  /* 0x0000001f081f7219 */ /* 0x000fe200000006ff */
[----:B------:R-:W-:Y:S01]  /*16f0*/  USHF.R.U32.HI UR6, URZ, 0x4, UR6 ;  /* 0x000000043f067899 */ /* 0x000fe20008011606 */
[----:B------:R-:W-:Y:S01]  /*1700*/  LOP3.LUT R44, RZ, R2, RZ, 0x33, !PT ;  /* 0x00000002ff2c7212 */ /* 0x000fe200078e33ff */
[----:B------:R-:W-:Y:S01]  /*1710*/  UIADD3 UR41, UR40, 0x70, URZ ;  /* 0x0000007028297890 */ /* 0x000fe2000fffe03f */
[----:B------:R-:W-:Y:S01]  /*1720*/  IMAD.U32 R52, RZ, RZ, UR7 ;  /* 0x00000007ff347e24 */ /* 0x000fe2000f8e00ff */
[----:B------:R-:W-:Y:S01]  /*1730*/  ULOP3.LUT UR4, UR4, 0x8, URZ, 0xc0, !UPT ;  /* 0x0000000804047892 */ /* 0x000fe2000f8ec03f */
[----:B--2---:R-:W-:Y:S01]  /*1740*/  IMAD R43, R3, -0x2, R6 ;  /* 0xfffffffe032b7824 */ /* 0x004fe200078e0206 */
[----:B------:R-:W-:Y:S01]  /*1750*/  ULOP3.LUT UR5, UR5, 0x3fff, URZ, 0xc0, !UPT ;  /* 0x00003fff05057892 */ /* 0x000fe2000f8ec03f */
[----:B------:R-:W-:Y:S01]  /*1760*/  SHF.R.S32.HI R39, RZ, 0x1f, R38 ;  /* 0x0000001fff277819 */ /* 0x000fe20000011426 */
[----:B------:R-:W-:Y:S01]  /*1770*/  ULOP3.LUT UR6, UR6, 0x3fff, URZ, 0xc0, !UPT ;  /* 0x00003fff06067892 */ /* 0x000fe2000f8ec03f */
[----:B------:R-:W-:Y:S01]  /*1780*/  VIADD R45, R45, UR8 ;  /* 0x000000082d2d7c36 */ /* 0x000fe20008000000 */
[----:B------:R-:W-:-:S02]  /*1790*/  USHF.L.U32 UR39, UR37, 0x1, URZ ;  /* 0x0000000125277899 */ /* 0x000fc4000800063f */
[----:B------:R-:W-:Y:S01]  /*17a0*/  UIADD3 UR42, -UR42, UR37, URZ ;  /* 0x000000252a2a7290 */ /* 0x000fe2000fffe13f */
[C---:B---3--:R-:W-:Y:S01]  /*17b0*/  SHF.L.U64.HI R40, R4.reuse, 0x3, R5 ;  /* 0x0000000304287819 */ /* 0x048fe20000010205 */
[----:B------:R-:W-:Y:S01]  /*17c0*/  IMAD.SHL.U32 R41, R4, 0x8, RZ ;  /* 0x0000000804297824 */ /* 0x000fe200078e00ff */
[----:B------:R-:W-:Y:S02]  /*17d0*/  ULEA UR43, UR43, UR41, 0x3 ;  /* 0x000000292b2b7291 */ /* 0x000fe4000f8e183f */
[----:B------:R-:W-:Y:S02]  /*17e0*/  ULOP3.LUT UR44, UR4, 0x8, URZ, 0x3c, !UPT ;  /* 0x00000008042c7892 */ /* 0x000fe4000f8e3c3f */
[----:B------:R-:W-:Y:S02]  /*17f0*/  ULOP3.LUT UR45, UR4, 0x18, URZ, 0x3c, !UPT ;  /* 0x00000018042d7892 */ /* 0x000fe4000f8e3c3f */
[----:B------:R-:W-:Y:S02]  /*1800*/  ULOP3.LUT UR46, UR5, 0x10000, URZ, 0xfc, !UPT ;  /* 0x00010000052e7892 */ /* 0x000fe4000f8efc3f */
[----:B------:R-:W-:-:S12]  /*1810*/  ULOP3.LUT UR47, UR6, 0x10000, URZ, 0xfc, !UPT ;  /* 0x00010000062f7892 */ /* 0x000fd8000f8efc3f */
.L_x_46:
[----:B------:R-:W-:-:S04]  /*1820*/  SHF.L.U32 R0, R52, 0x1f, RZ ;  /* 0x0000001f34007819 */ /* 0x000fc800000006ff */
[----:B0-----:R-:W0:Y:S02]  /*1830*/  SYNCS.PHASECHK.TRANS64.TRYWAIT P0, [UR43+-0x8], R0 ;  /* 0xfffff800ff0075a7 */ /* 0x001e24000800016b */
[----:B01----:R-:W-:Y:S05]  /*1840*/  @!P0 BRA `(.L_x_19) ;  /* 0x0000003400dc8947 */ /* 0x003fea0003800000 */
.L_x_70:
[----:B------:R-:W-:Y:S02]  /*1850*/  ULDC UR4, c[0x0][0x28c] ;  /* 0x0000a30000047ab9 */ /* 0x000fe40000000800 */
[----:B------:R-:W-:-:S13]  /*1860*/  ISETP.LT.AND P0, PT, RZ, UR4, PT ;  /* 0x00000004ff007c0c */ /* 0x000fda000bf01270 */
[----:B------:R-:W-:Y:S05]  /*1870*/  @P0 BRA `(.L_x_20) ;  /* 0x0000000000400947 */ /* 0x000fea0003800000 */
[----:B0-----:R-:W-:Y:S01]  /*1880*/  MOV R0, 0x0 ;  /* 0x0000000000007802 */ /* 0x001fe20000000f00 */
[----:B------:R-:W-:Y:S01]  /*1890*/  ULDC.64 UR4, c[0x4][0x68] ;  /* 0x01001a0000047ab9 */ /* 0x000fe20000000a00 */
[----:B------:R-:W-:Y:S01]  /*18a0*/  ULDC.64 UR6, c[0x4][0x8] ;  /* 0x0100020000067ab9 */ /* 0x000fe20000000a00 */
[----:B------:R-:W-:Y:S01]  /*18b0*/  IMAD.U32 R4, RZ, RZ, UR4 ;  /* 0x00000004ff047e24 */ /* 0x000fe2000f8e00ff */
[----:B------:R0:W1:Y:S01]  /*18c0*/  LDC.64 R2, c[0x4][R0] ;  /* 0x0100000000027b82 */ /* 0x0000620000000a00 */
[----:B------:R-:W-:Y:S01]  /*18d0*/  IMAD.U32 R5, RZ, RZ, UR5 ;  /* 0x00000005ff057e24 */ /* 0x000fe2000f8e00ff */
[----:B------:R-:W-:Y:S01]  /*18e0*/  ULDC.64 UR4, c[0x4][0x70] ;  /* 0x01001c0000047ab9 */ /* 0x000fe20000000a00 */
[----:B------:R-:W-:Y:S02]  /*18f0*/  IMAD.U32 R10, RZ, RZ, UR6 ;  /* 0x00000006ff0a7e24 */ /* 0x000fe4000f8e00ff */
[----:B------:R-:W-:Y:S02]  /*1900*/  IMAD.U32 R6, RZ, RZ, UR4 ;  /* 0x00000004ff067e24 */ /* 0x000fe4000f8e00ff */
[----:B------:R-:W-:-:S02]  /*1910*/  IMAD.U32 R7, RZ, RZ, UR5 ;  /* 0x00000005ff077e24 */ /* 0x000fc4000f8e00ff */
[----:B------:R-:W-:Y:S02]  /*1920*/  IMAD.U32 R11, RZ, RZ, UR7 ;  /* 0x00000007ff0b7e24 */ /* 0x000fe4000f8e00ff */
[----:B------:R-:W-:Y:S02]  /*1930*/  IMAD.MOV.U32 R8, RZ, RZ, 0x1e1 ;  /* 0x000001e1ff087424 */ /* 0x000fe400078e00ff */
[----:B------:R-:W-:Y:S02]  /*1940*/  IMAD.MOV.U32 R12, RZ, RZ, 0x1 ;  /* 0x00000001ff0c7424 */ /* 0x000fe400078e00ff */
[----:B0-----:R-:W-:-:S07]  /*1950*/  IMAD.MOV.U32 R13, RZ, RZ, RZ ;  /* 0x000000ffff0d7224 */ /* 0x001fce00078e00ff */
[----:B------:R-:W-:-:S07]  /*1960*/  LEPC R20, `(.L_x_20) ;  /* 0x000000001014794e */ /* 0x000fce0000000000 */
[----:B-1---5:R-:W-:Y:S05]  /*1970*/  CALL.ABS.NOINC R2 ;  /* 0x0000000002007343 */ /* 0x022fea0003c00000 */
.L_x_20:
[----:B------:R-:W-:-:S13]  /*1980*/  ISETP.NE.AND P0, PT, R50, 0x3, PT ;  /* 0x000000033200780c */ /* 0x000fda0003f05270 */
[----:B------:R-:W-:Y:S05]  /*1990*/  @!P0 BRA `(.L_x_21) ;  /* 0x0000000000048947 */ /* 0x000fea0003800000 */
[----:B------:R-:W-:Y:S01]  /*19a0*/  BPT.TRAP 0x1 ;  /* 0x000000040000795c */ /* 0x000fe20000300000 */
.L_x_21:
[----:B0-----:R-:W-:Y:S02]  /*19b0*/  IMAD.U32 R3, RZ, RZ, UR36 ;  /* 0x00000024ff037e24 */ /* 0x001fe4000f8e00ff */
[----:B------:R-:W-:-:S03]  /*19c0*/  IMAD.U32 R0, RZ, RZ, UR38 ;  /* 0x00000026ff007e24 */ /* 0x000fc6000f8e00ff */
[----:B------:R-:W-:Y:S02]  /*19d0*/  LEA R3, R3, UR40, 0x3 ;  /* 0x0000002803037c11 */ /* 0x000fe4000f8e18ff */
[----:B------:R-:W-:-:S04]  /*19e0*/  SHF.L.U32 R0, R0, 0x1f, RZ ;  /* 0x0000001f00007819 */ /* 0x000fc800000006ff */
[----:B------:R0:W1:Y:S01]  /*19f0*/  SYNCS.PHASECHK.TRANS64.TRYWAIT P1, [R3+URZ], R0 ;  /* 0x00000000030075a7 */ /* 0x000062000802017f */
[----:B------:R-:W-:Y:S05]  /*1a00*/  @!P0 BRA `(.L_x_22) ;  /* 0x0000000000048947 */ /* 0x000fea0003800000 */
[----:B------:R-:W-:Y:S01]  /*1a10*/  BPT.TRAP 0x1 ;  /* 0x000000040000795c */ /* 0x000fe20000300000 */
.L_x_22:
[----:B-1----:R-:W-:Y:S05]  /*1a20*/  @P1 BRA `(.L_x_23) ;  /* 0x0000000000081947 */ /* 0x002fea0003800000 */
[----:B------:R-:W1:Y:S02]  /*1a30*/  SYNCS.PHASECHK.TRANS64.TRYWAIT P1, [R3+URZ], R0 ;  /* 0x00000000030075a7 */ /* 0x000e64000802017f */
[----:B-1----:R-:W-:Y:S05]  /*1a40*/  @!P1 BRA `(.L_x_24) ;  /* 0x0000003400749947 */ /* 0x002fea0003800000 */
.L_x_23:
[----:B------:R-:W-:Y:S05]  /*1a50*/  WARPSYNC.ALL ;  /* 0x0000000000007948 */ /* 0x000fea0003800000 */
[----:B------:R-:W-:Y:S01]  /*1a60*/  ULEA UR9, UR36, UR46, 0xb ;  /* 0x0000002e24097291 */ /* 0x000fe2000f8e583f */
[----:B------:R-:W-:Y:S01]  /*1a70*/  WARPGROUP.ARRIVE ;  /* 0x00000000000079c5 */ /* 0x000fe20000000000 */
[----:B------:R-:W-:Y:S01]  /*1a80*/  ULEA UR8, UR36, UR47, 0x8 ;  /* 0x0000002f24087291 */ /* 0x000fe2000f8e403f */
[----:B01----:R-:W-:Y:S01]  /*1a90*/  IMAD.U32 R0, RZ, RZ, UR42 ;  /* 0x0000002aff007e24 */ /* 0x003fe2000f8e00ff */
[----:B------:R-:W-:Y:S01]  /*1aa0*/  UMOV UR5, 0x40000040 ;  /* 0x4000004000057882 */ /* 0x000fe20000000000 */
[----:B------:R-:W-:-:S02]  /*1ab0*/  UMOV UR7, 0x40000000 ;  /* 0x4000000000077882 */ /* 0x000fc40000000000 */
[----:B------:R-:W-:Y:S01]  /*1ac0*/  UMOV UR4, UR9 ;  /* 0x0000000900047c82 */ /* 0x000fe20008000000 */
[----:B------:R-:W-:Y:S01]  /*1ad0*/  ISETP.GE.AND P1, PT, R0, 0x1, PT ;  /* 0x000000010000780c */ /* 0x000fe20003f26270 */
[----:B------:R-:W-:Y:S02]  /*1ae0*/  UMOV UR6, UR8 ;  /* 0x0000000800067c82 */ /* 0x000fe40008000000 */
[----:B------:R-:W-:Y:S01]  /*1af0*/  HGMMA.64x8x16.F32.BF16 R32, gdesc[UR4], RZ, !UPT, gsb0 ;  /* 0x00000000042079f0 */ /* 0x000fe2000c0018ff */
[----:B------:R-:W-:Y:S02]  /*1b00*/  UIADD3 UR4, UR9, 0x2, URZ ;  /* 0x0000000209047890 */ /* 0x000fe4000fffe03f */
[----:B------:R-:W-:Y:S01]  /*1b10*/  UIADD3 UR6, UR8, 0x2, URZ ;  /* 0x0000000208067890 */ /* 0x000fe2000fffe03f */
[----:B------:R-:W-:Y:S01]  /*1b20*/  UMOV UR5, 0x40000040 ;  /* 0x4000004000057882 */ /* 0x000fe20000000000 */
[----:B------:R-:W-:Y:S01]  /*1b30*/  UMOV UR7, 0x40000000 ;  /* 0x4000000000077882 */ /* 0x000fe20000000000 */
[----:B------:R-:W-:-:S02]  /*1b40*/  WARPGROUP.DEPBAR.LE gsb0, 0x0 ;  /* 0x00008000000079c5 */ /* 0x000fc40000010000 */
[----:B------:R-:W-:-:S06]  /*1b50*/  WARPGROUP.ARRIVE ;  /* 0x00000000000079c5 */ /* 0x000fcc0000000000 */
[----:B------:R-:W-:Y:S01]  /*1b60*/  HGMMA.64x8x16.F32.BF16 R32, gdesc[UR4], R32, gsb0 ;  /* 0x00000000042079f0 */ /* 0x000fe20008001820 */
[----:B------:R-:W-:Y:S02]  /*1b70*/  UIADD3 UR4, UR9, 0x4, URZ ;  /* 0x0000000409047890 */ /* 0x000fe4000fffe03f */
[----:B------:R-:W-:Y:S01]  /*1b80*/  UIADD3 UR6, UR8, 0x4, URZ ;  /* 0x0000000408067890 */ /* 0x000fe2000fffe03f */
[----:B------:R-:W-:Y:S01]  /*1b90*/  UMOV UR5, 0x40000040 ;  /* 0x4000004000057882 */ /* 0x000fe20000000000 */
[----:B------:R-:W-:Y:S01]  /*1ba0*/  UMOV UR7, 0x40000000 ;  /* 0x4000000000077882 */ /* 0x000fe20000000000 */
[----:B------:R-:W-:Y:S02]  /*1bb0*/  WARPGROUP.DEPBAR.LE gsb0, 0x0 ;  /* 0x00008000000079c5 */ /* 0x000fe40000010000 */
        /* <DEDUP_REMOVED lines=92> */
[----:B------:R-:W-:Y:S03]  /*2180*/  HGMMA.64x8x16.F32.BF16 R32, gdesc[UR4], R32, gsb0 ;  /* 0x00000000042079f0 */ /* 0x000fe60008001820 */
[----:B------:R-:W-:Y:S02]  /*2190*/  WARPGROUP.DEPBAR.LE gsb0, 0x0 ;  /* 0x00008000000079c5 */ /* 0x000fe40000010000 */
[----:B------:R-:W-:Y:S05]  /*21a0*/  @!P1 BRA `(.L_x_25) ;  /* 0x0000000800649947 */ /* 0x000fea0003800000 */
[----:B------:R-:W-:Y:S01]  /*21b0*/  UIADD3 UR4, UR36, 0x1, URZ ;  /* 0x0000000124047890 */ /* 0x000fe2000fffe03f */
[----:B------:R-:W-:Y:S02]  /*21c0*/  IMAD.U32 R0, RZ, RZ, UR42 ;  /* 0x0000002aff007e24 */ /* 0x000fe4000f8e00ff */
[----:B------:R-:W-:Y:S01]  /*21d0*/  IMAD.U32 R2, RZ, RZ, UR36 ;  /* 0x00000024ff027e24 */ /* 0x000fe2000f8e00ff */
[----:B------:R-:W-:-:S04]  /*21e0*/  UISETP.NE.AND UP0, UPT, UR4, 0x6, UPT ;  /* 0x000000060400788c */ /* 0x000fc8000bf05270 */
[----:B------:R-:W-:Y:S02]  /*21f0*/  USEL UR5, URZ, 0x1, UP0 ;  /* 0x000000013f057887 */ /* 0x000fe40008000000 */
[----:B------:R-:W-:Y:S02]  /*2200*/  USEL UR4, UR4, URZ, UP0 ;  /* 0x0000003f04047287 */ /* 0x000fe40008000000 */
[----:B------:R-:W-:-:S06]  /*2210*/  ULOP3.LUT UR5, UR38, UR5, URZ, 0x3c, !UPT ;  /* 0x0000000526057292 */ /* 0x000fcc000f8e3c3f */
[----:B------:R-:W-:-:S07]  /*2220*/  IMAD.U32 R5, RZ, RZ, UR5 ;  /* 0x00000005ff057e24 */ /* 0x000fce000f8e00ff */
.L_x_32:
[----:B------:R-:W-:Y:S05]  /*2230*/  @!P0 BRA `(.L_x_26) ;  /* 0x0000000000048947 */ /* 0x000fea0003800000 */
[----:B------:R-:W-:Y:S01]  /*2240*/  BPT.TRAP 0x1 ;  /* 0x000000040000795c */ /* 0x000fe20000300000 */
.L_x_26:
[----:B------:R-:W-:Y:S01]  /*2250*/  ULEA UR5, UR4, UR40, 0x3 ;  /* 0x0000002804057291 */ /* 0x000fe2000f8e183f */
[----:B------:R-:W-:-:S08]  /*2260*/  SHF.L.U32 R3, R5, 0x1f, RZ ;  /* 0x0000001f05037819 */ /* 0x000fd000000006ff */
[----:B------:R0:W1:Y:S01]  /*2270*/  SYNCS.PHASECHK.TRANS64.TRYWAIT P1, [UR5], R3 ;  /* 0x00000003ff0075a7 */ /* 0x0000620008020145 */
[----:B------:R-:W-:Y:S05]  /*2280*/  @!P0 BRA `(.L_x_27) ;  /* 0x0000000000048947 */ /* 0x000fea0003800000 */
[----:B------:R-:W-:Y:S01]  /*2290*/  BPT.TRAP 0x1 ;  /* 0x000000040000795c */ /* 0x000fe20000300000 */
.L_x_27:
[----:B-1----:R-:W-:Y:S05]  /*22a0*/  @P1 BRA `(.L_x_28) ;  /* 0x0000000000081947 */ /* 0x002fea0003800000 */
[----:B------:R-:W1:Y:S02]  /*22b0*/  SYNCS.PHASECHK.TRANS64.TRYWAIT P1, [UR5], R3 ;  /* 0x00000003ff0075a7 */ /* 0x000e640008020145 */
[----:B-1----:R-:W-:Y:S05]  /*22c0*/  @!P1 BRA `(.L_x_29) ;  /* 0x0000002c00689947 */ /* 0x002fea0003800000 */
.L_x_28:
[----:B------:R-:W-:Y:S01]  /*22d0*/  ULEA UR5, UR4, UR47, 0x8 ;  /* 0x0000002f04057291 */ /* 0x000fe2000f8e403f */
[----:B------:R-:W-:Y:S01]  /*22e0*/  WARPGROUP.ARRIVE ;  /* 0x00000000000079c5 */ /* 0x000fe20000000000 */
[----:B------:R-:W-:Y:S01]  /*22f0*/  ULEA UR6, UR4, UR46, 0xb ;  /* 0x0000002e04067291 */ /* 0x000fe2000f8e583f */
[----:B------:R-:W-:Y:S01]  /*2300*/  UMOV UR11, 0x40000000 ;  /* 0x40000000000b7882 */ /* 0x000fe20000000000 */
[----:B------:R-:W-:-:S03]  /*2310*/  UMOV UR9, 0x40000040 ;  /* 0x4000004000097882 */ /* 0x000fc60000000000 */
[----:B------:R-:W-:Y:S02]  /*2320*/  UMOV UR10, UR5 ;  /* 0x00000005000a7c82 */ /* 0x000fe40008000000 */
[----:B------:R-:W-:Y:S02]  /*2330*/  UMOV UR8, UR6 ;  /* 0x0000000600087c82 */ /* 0x000fe40008000000 */
[----:B------:R-:W-:Y:S01]  /*2340*/  HGMMA.64x8x16.F32.BF16 R32, gdesc[UR8], R32, gsb0 ;  /* 0x00000000082079f0 */ /* 0x000fe20008001820 */
        /* <DEDUP_REMOVED lines=107> */
[----:B------:R-:W-:Y:S01]  /*2a00*/  BPT.TRAP 0x1 ;  /* 0x000000040000795c */ /* 0x000fe20000300000 */
.L_x_30:
[----:B------:R-:W-:-:S13]  /*2a10*/  ISETP.NE.AND P1, PT, R28, RZ, PT ;  /* 0x000000ff1c00720c */ /* 0x000fda0003f25270 */
[----:B01----:R-:W-:-:S05]  /*2a20*/  @P1 LEA R3, R2, UR40, 0x3 ;  /* 0x0000002802031c11 */ /* 0x003fca000f8e18ff */
[----:B------:R-:W-:-:S05]  /*2a30*/  @P1 VIADD R3, R3, 0x30 ;  /* 0x0000003003031836 */ /* 0x000fca0000000000 */
[----:B------:R-:W-:-:S04]  /*2a40*/  @P1 PRMT R3, R26, 0x654, R3 ;  /* 0x000006541a031816 */ /* 0x000fc80000000003 */
[----:B------:R0:W-:Y:S01]  /*2a50*/  @P1 SYNCS.ARRIVE.TRANS64.RED.A1T0 RZ, [R3+URZ], RZ ;  /* 0x000000ff03ff19a7 */ /* 0x0001e2000810043f */
[----:B------:R-:W-:-:S13]  /*2a60*/  ISETP.GT.U32.AND P1, PT, R18, 0x1, PT ;  /* 0x000000011200780c */ /* 0x000fda0003f24070 */
[----:B0-----:R-:W-:Y:S05]  /*2a70*/  @P1 BRA `(.L_x_31) ;  /* 0x0000000000041947 */ /* 0x001fea0003800000 */
[----:B------:R-:W-:Y:S01]  /*2a80*/  BPT.TRAP 0x1 ;  /* 0x000000040000795c */ /* 0x000fe20000300000 */
.L_x_31:
[----:B------:R-:W-:Y:S01]  /*2a90*/  UIADD3 UR4, UR4, 0x1, URZ ;  /* 0x0000000104047890 */ /* 0x000fe2000fffe03f */
[----:B------:R-:W-:Y:S01]  /*2aa0*/  ISETP.GT.AND P2, PT, R0, 0x1, PT ;  /* 0x000000010000780c */ /* 0x000fe20003f44270 */
[----:B------:R-:W-:Y:S02]  /*2ab0*/  VIADD R2, R2, 0x1 ;  /* 0x0000000102027836 */ /* 0x000fe40000000000 */
[----:B------:R-:W-:Y:S01]  /*2ac0*/  UISETP.NE.AND UP0, UPT, UR4, 0x6, UPT ;  /* 0x000000060400788c */ /* 0x000fe2000bf05270 */
[----:B------:R-:W-:Y:S02]  /*2ad0*/  VIADD R0, R0, 0xffffffff ;  /* 0xffffffff00007836 */ /* 0x000fe40000000000 */
[C---:B------:R-:W-:Y:S01]  /*2ae0*/  ISETP.NE.AND P1, PT, R2.reuse, 0x6, PT ;  /* 0x000000060200780c */ /* 0x040fe20003f25270 */
[----:B------:R-:W-:Y:S02]  /*2af0*/  USEL UR5, URZ, 0x1, UP0 ;  /* 0x000000013f057887 */ /* 0x000fe40008000000 */
[----:B------:R-:W-:Y:S01]  /*2b00*/  USEL UR4, UR4, URZ, UP0 ;  /* 0x0000003f04047287 */ /* 0x000fe20008000000 */
[----:B------:R-:W-:-:S03]  /*2b10*/  SEL R2, R2, RZ, P1 ;  /* 0x000000ff02027207 */ /* 0x000fc60000800000 */
[----:B------:R-:W-:Y:S01]  /*2b20*/  LOP3.LUT R5, R5, UR5, RZ, 0x3c, !PT ;  /* 0x0000000505057c12 */ /* 0x000fe2000f8e3cff */
[----:B------:R-:W-:Y:S07]  /*2b30*/  @P2 BRA `(.L_x_32) ;  /* 0xfffffff400bc2947 */ /* 0x000fee000383ffff */
.L_x_25:
[----:B------:R-:W0:Y:S01]  /*2b40*/  LDC R0, c[0x0][0x28c] ;  /* 0x0000a300ff007b82 */ /* 0x000e220000000800 */
[----:B------:R-:W-:-:S04]  /*2b50*/  IMAD.U32 R2, RZ, RZ, UR44 ;  /* 0x0000002cff027e24 */ /* 0x000fc8000f8e00ff */
[----:B------:R1:W-:Y:S01]  /*2b60*/  SYNCS.ARRIVE.TRANS64.A1T0 RZ, [R2+UR41], RZ ;  /* 0x000000ff02ff79a7 */ /* 0x0003e20008100029 */
[----:B0-----:R-:W-:-:S13]  /*2b70*/  ISETP.GE.AND P1, PT, R0, 0x1, PT ;  /* 0x000000010000780c */ /* 0x001fda0003f26270 */
[----:B-1----:R-:W-:Y:S05]  /*2b80*/  @!P1 BRA `(.L_x_33) ;  /* 0x0000000000449947 */ /* 0x002fea0003800000 */
[----:B------:R-:W-:Y:S05]  /*2b90*/  @!P0 BRA `(.L_x_34) ;  /* 0x0000000000048947 */ /* 0x000fea0003800000 */
[----:B------:R-:W-:Y:S01]  /*2ba0*/  BPT.TRAP 0x1 ;  /* 0x000000040000795c */ /* 0x000fe20000300000 */
.L_x_34:
[----:B------:R-:W-:-:S13]  /*2bb0*/  ISETP.NE.AND P0, PT, R28, RZ, PT ;  /* 0x000000ff1c00720c */ /* 0x000fda0003f05270 */
[----:B------:R-:W-:-:S05]  /*2bc0*/  VOTEU.ANY UP0, P0 ;  /* 0x00000000003f7886 */ /* 0x000fca0000000100 */
[----:B------:R-:W-:-:S06]  /*2bd0*/  @UP0 UIADD3 UR4, UR36, UR42, URZ ;  /* 0x0000002a24040290 */ /* 0x000fcc000fffe03f */
[----:B------:R-:W-:Y:S02]  /*2be0*/  IMAD.U32 R2, RZ, RZ, UR4 ;  /* 0x00000004ff027e24 */ /* 0x000fe4000f8e00ff */
[----:B------:R-:W-:Y:S02]  /*2bf0*/  IMAD.U32 R5, RZ, RZ, UR4 ;  /* 0x00000004ff057e24 */ /* 0x000fe4000f8e00ff */
[----:B------:R-:W-:-:S05]  /*2c00*/  @P0 IMAD.WIDE.U32 R2, R2, -0x55555555, RZ ;  /* 0xaaaaaaab02020825 */ /* 0x000fca00078e00ff */
[----:B------:R-:W-:-:S05]  /*2c10*/  @P0 SHF.R.U32.HI R0, RZ, 0x2, R3 ;  /* 0x00000002ff000819 */ /* 0x000fca0000011603 */
[----:B------:R-:W-:-:S05]  /*2c20*/  @P0 IMAD R0, R0, -0x6, R5 ;  /* 0xfffffffa00000824 */ /* 0x000fca00078e0205 */
[----:B------:R-:W-:-:S05]  /*2c30*/  @P0 LEA R0, R0, UR40, 0x3 ;  /* 0x0000002800000c11 */ /* 0x000fca000f8e18ff */
[----:B------:R-:W-:-:S05]  /*2c40*/  @P0 VIADD R3, R0, 0x30 ;  /* 0x0000003000030836 */ /* 0x000fca0000000000 */
[----:B------:R-:W-:-:S04]  /*2c50*/  @P0 PRMT R3, R26, 0x654, R3 ;  /* 0x000006541a030816 */ /* 0x000fc80000000003 */
[----:B------:R0:W-:Y:S01]  /*2c60*/  @P0 SYNCS.ARRIVE.TRANS64.RED.A1T0 RZ, [R3+URZ], RZ ;  /* 0x000000ff03ff09a7 */ /* 0x0001e2000810043f */
[----:B------:R-:W-:-:S13]  /*2c70*/  ISETP.GT.U32.AND P0, PT, R18, 0x1, PT ;  /* 0x000000011200780c */ /* 0x000fda0003f04070 */
[----:B0-----:R-:W-:Y:S05]  /*2c80*/  @P0 BRA `(.L_x_33) ;  /* 0x0000000000040947 */ /* 0x001fea0003800000 */
[----:B------:R-:W-:Y:S01]  /*2c90*/  BPT.TRAP 0x1 ;  /* 0x000000040000795c */ /* 0x000fe20000300000 */
.L_x_33:
[----:B------:R-:W-:Y:S01]  /*2ca0*/  SHF.L.U32 R0, R52, 0x1f, RZ ;  /* 0x0000001f34007819 */ /* 0x000fe200000006ff */
[----:B------:R-:W-:Y:S01]  /*2cb0*/  UIADD3 UR36, UR36, UR39, URZ ;  /* 0x0000002724247290 */ /* 0x000fe2000fffe03f */
[----:B------:R-:W-:Y:S01]  /*2cc0*/  SHF.R.S32.HI R11, RZ, 0x1f, R27 ;  /* 0x0000001fff0b7819 */ /* 0x000fe2000001141b */
[----:B------:R-:W-:Y:S01]  /*2cd0*/  UISETP.GE.U32.AND UP1, UPT, UR39, 0x6, UPT ;  /* 0x000000062700788c */ /* 0x000fe2000bf26070 */
[----:B------:R-:W0:Y:S01]  /*2ce0*/  SYNCS.PHASECHK.TRANS64.TRYWAIT P0, [UR43+0x8], R0 ;  /* 0x00000800ff0075a7 */ /* 0x000e22000800016b */
[----:B------:R-:W-:Y:S02]  /*2cf0*/  UISETP.GT.U32.AND UP0, UPT, UR36, 0x5, UPT ;  /* 0x000000052400788c */ /* 0x000fe4000bf04070 */
[----:B------:R-:W-:Y:S02]  /*2d00*/  UIMAD.WIDE.U32 UR4, UR36, -0x55555555, URZ ;  /* 0xaaaaaaab240478a5 */ /* 0x000fe4000f8e003f */
[----:B------:R-:W-:Y:S02]  /*2d10*/  UISETP.LT.U32.AND UP0, UPT, UR39, 0x6, UP0 ;  /* 0x000000062700788c */ /* 0x000fe40008701070 */
[----:B------:R-:W-:-:S02]  /*2d20*/  USHF.R.U32.HI UR4, URZ, 0x2, UR5 ;  /* 0x000000023f047899 */ /* 0x000fc40008011605 */
[----:B------:R-:W-:Y:S02]  /*2d30*/  USEL UR6, URZ, 0x1, !UP0 ;  /* 0x000000013f067887 */ /* 0x000fe4000c000000 */
[----:B------:R-:W-:Y:S02]  /*2d40*/  UIMAD UR36, UR4, -0x6, UR36 ;  /* 0xfffffffa042478a4 */ /* 0x000fe4000f8e0224 */
[----:B------:R-:W-:-:S04]  /*2d50*/  ULOP3.LUT UR38, UR38, UR6, URZ, 0x3c, !UPT ;  /* 0x0000000626267292 */ /* 0x000fc8000f8e3c3f */
[----:B------:R-:W-:Y:S01]  /*2d60*/  @UP1 ULOP3.LUT UR38, UR38, 0x1, UR4, 0x78, !UPT ;  /* 0x0000000126261892 */ /* 0x000fe2000f8e7804 */
[----:B0-----:R-:W-:Y:S11]  /*2d70*/  @!P0 BRA `(.L_x_35) ;  /* 0x0000002000d48947 */ /* 0x001ff60003800000 */
.L_x_71:
[----:B------:R-:W-:Y:S01]  /*2d80*/  ULDC.64 UR4, c[0x0][0x5d0] ;  /* 0x0001740000047ab9 */ /* 0x000fe20000000a00 */
[----:B------:R-:W-:Y:S01]  /*2d90*/  ULDC UR6, c[0x0][0x284] ;  /* 0x0000a10000067ab9 */ /* 0x000fe20000000800 */
[----:B0-----:R-:W-:Y:S02]  /*2da0*/  IMAD R0, R11, UR4, RZ ;  /* 0x000000040b007c24 */ /* 0x001fe4000f8e02ff */
[----:B------:R-:W-:Y:S02]  /*2db0*/  IMAD.SHL.U32 R8, R25, 0x8, RZ ;  /* 0x0000000819087824 */ /* 0x000fe400078e00ff */
[C---:B------:R-:W-:Y:S02]  /*2dc0*/  IMAD R5, R27.reuse, UR5, R0 ;  /* 0x000000051b057c24 */ /* 0x040fe4000f8e0200 */
[----:B------:R-:W-:Y:S01]  /*2dd0*/  IMAD.SHL.U32 R0, R24, 0x40, RZ ;  /* 0x0000004018007824 */ /* 0x000fe200078e00ff */
[----:B------:R-:W-:Y:S01]  /*2de0*/  SHF.R.S32.HI R9, RZ, 0x1f, R8 ;  /* 0x0000001fff097819 */ /* 0x000fe20000011408 */
[----:B------:R-:W-:Y:S01]  /*2df0*/  IMAD.WIDE.U32 R2, R27, UR4, R38 ;  /* 0x000000041b027c25 */ /* 0x000fe2000f8e0026 */
[----:B------:R-:W-:-:S02]  /*2e00*/  ULDC.64 UR4, c[0x0][0x5c8] ;  /* 0x0001720000047ab9 */ /* 0x000fc40000000a00 */
[----:B------:R-:W-:Y:S01]  /*2e10*/  ISETP.GE.AND P0, PT, R0, UR6, PT ;  /* 0x0000000600007c0c */ /* 0x000fe2000bf06270 */
[----:B------:R-:W-:Y:S01]  /*2e20*/  ULDC UR6, c[0x0][0x288] ;  /* 0x0000a20000067ab9 */ /* 0x000fe20000000800 */
[----:B------:R-:W-:Y:S01]  /*2e30*/  IADD3 R2, P1, R8, R2, RZ ;  /* 0x0000000208027210 */ /* 0x000fe20007f3e0ff */
[----:B------:R-:W-:Y:S01]  /*2e40*/  IMAD.WIDE R24, R24, 0x40, R36 ;  /* 0x0000004018187825 */ /* 0x000fe200078e0224 */
[----:B------:R-:W-:Y:S02]  /*2e50*/  ISETP.GE.OR P0, PT, R8, UR6, P0 ;  /* 0x0000000608007c0c */ /* 0x000fe40008706670 */
[----:B------:R-:W-:Y:S01]  /*2e60*/  IADD3.X R3, R9, R3, R5, P1, !PT ;  /* 0x0000000309037210 */ /* 0x000fe20000ffe405 */
[----:B------:R-:W-:-:S04]  /*2e70*/  IMAD R7, R25, UR4, RZ ;  /* 0x0000000419077c24 */ /* 0x000fc8000f8e02ff */
[C---:B------:R-:W-:Y:S02]  /*2e80*/  IMAD R7, R24.reuse, UR5, R7 ;  /* 0x0000000518077c24 */ /* 0x040fe4000f8e0207 */
[----:B------:R-:W-:-:S04]  /*2e90*/  IMAD.WIDE.U32 R12, R24, UR4, R2 ;  /* 0x00000004180c7c25 */ /* 0x000fc8000f8e0002 */
[----:B------:R-:W-:Y:S05]  /*2ea0*/  @P0 BRA `(.L_x_36) ;  /* 0x0000000400d00947 */ /* 0x000fea0003800000 */
[----:B-----5:R-:W-:Y:S01]  /*2eb0*/  FSETP.NEU.AND P0, PT, R30, RZ, PT ;  /* 0x000000ff1e00720b */ /* 0x020fe20003f0d000 */
[----:B------:R-:W-:Y:S01]  /*2ec0*/  BSSY B0, `(.L_x_36) ;  /* 0x0000072000007945 */ /* 0x000fe20003800000 */
[----:B------:R-:W-:Y:S02]  /*2ed0*/  IMAD.IADD R51, R13, 0x1, R7 ;  /* 0x000000010d337824 */ /* 0x000fe400078e0207 */
[----:B------:R-:W-:Y:S02]  /*2ee0*/  IMAD.IADD R20, R45, 0x1, -R0 ;  /* 0x000000012d147824 */ /* 0x000fe400078e0a00 */
[----:B------:R-:W-:-:S07]  /*2ef0*/  IMAD.IADD R53, R43, 0x1, -R8 ;  /* 0x000000012b357824 */ /* 0x000fce00078e0a08 */
[----:B------:R-:W-:Y:S05]  /*2f00*/  @!P0 BRA `(.L_x_37) ;  /* 0x00000004004c8947 */ /* 0x000fea0003800000 */
[----:B------:R-:W0:Y:S01]  /*2f10*/  LDC.64 R14, c[0x0][0x5b8] ;  /* 0x00016e00ff0e7b82 */ /* 0x000e220000000a00 */
[----:B------:R-:W-:-:S07]  /*2f20*/  ULDC.64 UR4, c[0x0][0x5c0] ;  /* 0x0001700000047ab9 */ /* 0x000fce0000000a00 */
[----:B------:R-:W1:Y:S08]  /*2f30*/  LDC.64 R46, c[0x0][0x5b0] ;  /* 0x00016c00ff2e7b82 */ /* 0x000e700000000a00 */
[----:B------:R-:W2:Y:S01]  /*2f40*/  LDC.64 R48, c[0x0][0x5a8] ;  /* 0x00016a00ff307b82 */ /* 0x000ea20000000a00 */
[-C--:B0-----:R-:W-:Y:S02]  /*2f50*/  IMAD R0, R11, R14.reuse, RZ ;  /* 0x0000000e0b007224 */ /* 0x081fe400078e02ff */
[----:B------:R-:W-:-:S04]  /*2f60*/  IMAD.WIDE.U32 R2, R27, R14, R38 ;  /* 0x0000000e1b027225 */ /* 0x000fc800078e0026 */
[----:B------:R-:W-:Y:S01]  /*2f70*/  IMAD R15, R27, R15, R0 ;  /* 0x0000000f1b0f7224 */ /* 0x000fe200078e0200 */
[----:B------:R-:W-:Y:S01]  /*2f80*/  IADD3 R4, P0, R8, R2, RZ ;  /* 0x0000000208047210 */ /* 0x000fe20007f1e0ff */
[----:B-1----:R-:W-:-:S03]  /*2f90*/  IMAD R0, R25, R46, RZ ;  /* 0x0000002e19007224 */ /* 0x002fc600078e02ff */
[----:B------:R-:W-:Y:S01]  /*2fa0*/  IADD3.X R5, R9, R3, R15, P0, !PT ;  /* 0x0000000309057210 */ /* 0x000fe200007fe40f */
[----:B------:R-:W-:Y:S01]  /*2fb0*/  IMAD R21, R24, R47, R0 ;  /* 0x0000002f18157224 */ /* 0x000fe200078e0200 */
[----:B------:R-:W-:Y:S01]  /*2fc0*/  ISETP.GT.AND P0, PT, R20, RZ, PT ;  /* 0x000000ff1400720c */ /* 0x000fe20003f04270 */
[----:B------:R-:W-:-:S03]  /*2fd0*/  IMAD.WIDE.U32 R2, R24, R46, R4 ;  /* 0x0000002e18027225 */ /* 0x000fc600078e0004 */
[----:B------:R-:W-:Y:S01]  /*2fe0*/  ISETP.GT.AND P1, PT, R53, RZ, P0 ;  /* 0x000000ff3500720c */ /* 0x000fe20000724270 */
[----:B------:R-:W-:Y:S01]  /*2ff0*/  IMAD.IADD R0, R3, 0x1, R21 ;  /* 0x0000000103007824 */ /* 0x000fe200078e0215 */
[----:B--2---:R-:W-:-:S04]  /*3000*/  LEA R6, P2, R2, R48, 0x1 ;  /* 0x0000003002067211 */ /* 0x004fc800078408ff */
[----:B------:R-:W-:-:S07]  /*3010*/  LEA.HI.X R7, R2, R49, R0, 0x1, P2 ;  /* 0x0000003102077211 */ /* 0x000fce00010f0c00 */
[----:B------:R0:W2:Y:S01]  /*3020*/  @P1 LDG.E.LTC128B.U16 R0, desc[UR48][R6.64] ;  /* 0x0000003006001981 */ /* 0x0000a2000c1e1520 */
[----:B------:R-:W-:Y:S01]  /*3030*/  IMAD.WIDE.U32 R2, R24, R46, R8 ;  /* 0x0000002e18027225 */ /* 0x000fe200078e0008 */
[----:B------:R-:W-:Y:S01]  /*3040*/  ISETP.GT.AND P0, PT, R53, 0x1, P0 ;  /* 0x000000013500780c */ /* 0x000fe20000704270 */
[----:B------:R-:W-:Y:S01]  /*3050*/  BSSY B1, `(.L_x_38) ;  /* 0x0000012000017945 */ /* 0x000fe20003800000 */
[----:B------:R-:W-:-:S04]  /*3060*/  IADD3 R10, P2, R38, R2, RZ ;  /* 0x00000002260a7210 */ /* 0x000fc80007f5e0ff */
[----:B------:R-:W-:Y:S02]  /*3070*/  IADD3.X R11, R39, R21, R3, P2, !PT ;  /* 0x00000015270b7210 */ /* 0x000fe400017fe403 */
[----:B------:R-:W-:Y:S01]  /*3080*/  LEA R2, P2, R12, UR4, 0x1 ;  /* 0x000000040c027c11 */ /* 0x000fe2000f8408ff */
[----:B------:R-:W-:-:S03]  /*3090*/  IMAD.WIDE.U32 R10, R27, R14, R10 ;  /* 0x0000000e1b0a7225 */ /* 0x000fc600078e000a */
[----:B------:R-:W-:Y:S01]  /*30a0*/  LEA.HI.X R3, R12, UR5, R51, 0x1, P2 ;  /* 0x000000050c037c11 */ /* 0x000fe200090f0c33 */
[----:B0-----:R-:W-:Y:S01]  /*30b0*/  IMAD.IADD R7, R15, 0x1, R11 ;  /* 0x000000010f077824 */ /* 0x001fe200078e020b */
[----:B------:R-:W-:Y:S02]  /*30c0*/  LEA R6, P2, R10, R48, 0x1 ;  /* 0x000000300a067211 */ /* 0x000fe400078408ff */
[----:B------:R-:W-:Y:S02]  /*30d0*/  SHF.L.U64.HI R11, R46, 0x3, R47 ;  /* 0x000000032e0b7819 */ /* 0x000fe4000001022f */
[----:B------:R-:W-:Y:S01]  /*30e0*/  LEA.HI.X R7, R10, R49, R7, 0x1, P2 ;  /* 0x000000310a077211 */ /* 0x000fe200010f0c07 */
[----:B------:R-:W-:Y:S02]  /*30f0*/  IMAD.SHL.U32 R10, R46, 0x8, RZ ;  /* 0x000000082e0a7824 */ /* 0x000fe400078e00ff */
[----:B--2---:R-:W-:-:S04]  /*3100*/  IMAD.U32 R13, R0, 0x10000, RZ ;  /* 0x00010000000d7824 */ /* 0x004fc800078e00ff */
[----:B------:R-:W-:-:S04]  /*3110*/  FMUL R13, R13, R30 ;  /* 0x0000001e0d0d7220 */ /* 0x000fc80000400000 */
[----:B------:R-:W-:-:S05]  /*3120*/  FFMA R13, R32, R29, R13 ;  /* 0x0000001d200d7223 */ /* 0x000fca000000000d */
[----:B------:R-:W-:-:S05]  /*3130*/  F2FP.BF16.F32.PACK_AB R13, RZ, R13 ;  /* 0x0000000dff0d723e */ /* 0x000fca00000010ff */
[----:B------:R0:W-:Y:S01]  /*3140*/  @P1 STG.E.U16 desc[UR48][R2.64], R13 ;  /* 0x0000000d02001986 */ /* 0x0001e2000c101530 */
[----:B------:R-:W-:Y:S05]  /*3150*/  @!P0 BRA `(.L_x_39) ;  /* 0x0000000000048947 */ /* 0x000fea0003800000 */
[----:B------:R1:W5:Y:S02]  /*3160*/  LDG.E.LTC128B.U16 R0, desc[UR48][R6.64+0x2] ;  /* 0x0000023006007981 */ /* 0x000364000c1e1520 */
.L_x_39:
[----:B------:R-:W-:Y:S05]  /*3170*/  BSYNC B1 ;  /* 0x0000000000017941 */ /* 0x000fea0003800000 */
.L_x_38:
[----:B-1---5:R-:W-:Y:S01]  /*3180*/  IMAD.U32 R7, R0, 0x10000, RZ ;  /* 0x0001000000077824 */ /* 0x022fe200078e00ff */
[----:B------:R-:W-:Y:S01]  /*3190*/  ISETP.GT.AND P1, PT, R20, 0x8, PT ;  /* 0x000000081400780c */ /* 0x000fe20003f24270 */
[----:B------:R-:W-:-:S04]  /*31a0*/  IMAD.WIDE.U32 R10, R24, R46, R10 ;  /* 0x0000002e180a7225 */ /* 0x000fc800078e000a */
[----:B------:R-:W-:Y:S01]  /*31b0*/  FMUL R6, R7, R30 ;  /* 0x0000001e07067220 */ /* 0x000fe20000400000 */
[----:B------:R-:W-:Y:S01]  /*31c0*/  ISETP.GT.AND P2, PT, R53, RZ, P1 ;  /* 0x000000ff3500720c */ /* 0x000fe20000f44270 */
[----:B------:R-:W-:Y:S01]  /*31d0*/  IMAD.IADD R21, R21, 0x1, R11 ;  /* 0x0000000115157824 */ /* 0x000fe200078e020b */
[----:B------:R-:W-:Y:S01]  /*31e0*/  IADD3 R7, P3, R4, R10, RZ ;  /* 0x0000000a04077210 */ /* 0x000fe20007f7e0ff */
[----:B------:R-:W-:Y:S01]  /*31f0*/  FFMA R6, R33, R29, R6 ;  /* 0x0000001d21067223 */ /* 0x000fe20000000006 */
[----:B0-----:R-:W-:-:S03]  /*3200*/  @P0 IMAD.MOV.U32 R13, RZ, RZ, R3 ;  /* 0x000000ffff0d0224 */ /* 0x001fc600078e0003 */
[----:B------:R-:W-:Y:S01]  /*3210*/  IMAD.X R12, R21, 0x1, R5, P3 ;  /* 0x00000001150c7824 */ /* 0x000fe200018e0605 */
[C---:B------:R-:W-:Y:S02]  /*3220*/  LEA R4, P3, R7.reuse, R48, 0x1 ;  /* 0x0000003007047211 */ /* 0x040fe400078608ff */
[----:B------:R-:W-:Y:S02]  /*3230*/  F2FP.BF16.F32.PACK_AB R6, RZ, R6 ;  /* 0x00000006ff06723e */ /* 0x000fe400000010ff */
[----:B------:R-:W-:Y:S01]  /*3240*/  LEA.HI.X R5, R7, R49, R12, 0x1, P3 ;  /* 0x0000003107057211 */ /* 0x000fe200018f0c0c */
[----:B------:R-:W-:Y:S01]  /*3250*/  @P0 IMAD.MOV.U32 R12, RZ, RZ, R2 ;  /* 0x000000ffff0c0224 */ /* 0x000fe200078e0002 */
[----:B------:R-:W-:-:S05]  /*3260*/  PRMT R20, R6, 0x7610, R20 ;  /* 0x0000761006147816 */ /* 0x000fca0000000014 */
[----:B------:R0:W-:Y:S04]  /*3270*/  @P0 STG.E.U16 desc[UR48][R12.64+0x2], R20 ;  /* 0x000002140c000986 */ /* 0x0001e8000c101530 */
[----:B------:R-:W2:Y:S01]  /*3280*/  @P2 LDG.E.LTC128B.U16 R0, desc[UR48][R4.64] ;  /* 0x0000003004002981 */ /* 0x000ea2000c1e1520 */
[C---:B------:R-:W-:Y:S01]  /*3290*/  SHF.L.U64.HI R11, R41.reuse, 0x1, R40 ;  /* 0x00000001290b7819 */ /* 0x040fe20000010228 */
[----:B------:R-:W-:Y:S01]  /*32a0*/  BSSY B1, `(.L_x_40) ;  /* 0x0000012000017945 */ /* 0x000fe20003800000 */
[----:B------:R-:W-:Y:S02]  /*32b0*/  LEA R2, P0, R41, R2, 0x1 ;  /* 0x0000000229027211 */ /* 0x000fe400078008ff */
[----:B------:R-:W-:Y:S02]  /*32c0*/  IADD3 R6, P3, P4, R38, R10, R8 ;  /* 0x0000000a26067210 */ /* 0x000fe40007c7e008 */
[----:B------:R-:W-:Y:S01]  /*32d0*/  ISETP.GT.AND P1, PT, R53, 0x1, P1 ;  /* 0x000000013500780c */ /* 0x000fe20000f24270 */
[----:B------:R-:W-:-:S02]  /*32e0*/  IMAD.X R3, R11, 0x1, R3, P0 ;  /* 0x000000010b037824 */ /* 0x000fc400000e0603 */
[----:B--2---:R-:W-:-:S04]  /*32f0*/  IMAD.U32 R7, R0, 0x10000, RZ ;  /* 0x0001000000077824 */ /* 0x004fc800078e00ff */
[----:B------:R-:W-:-:S04]  /*3300*/  FMUL R7, R7, R30 ;  /* 0x0000001e07077220 */ /* 0x000fc80000400000 */
[----:B------:R-:W-:-:S05]  /*3310*/  FFMA R7, R34, R29, R7 ;  /* 0x0000001d22077223 */ /* 0x000fca0000000007 */
[----:B------:R-:W-:Y:S02]  /*3320*/  F2FP.BF16.F32.PACK_AB R5, RZ, R7 ;  /* 0x00000007ff05723e */ /* 0x000fe400000010ff */
[----:B------:R-:W-:Y:S02]  /*3330*/  IADD3.X R7, R39, R21, R9, P3, P4 ;  /* 0x0000001527077210 */ /* 0x000fe40001fe8409 */
[----:B------:R-:W-:Y:S01]  /*3340*/  PRMT R8, R5, 0x7610, R8 ;  /* 0x0000761005087816 */ /* 0x000fe20000000008 */
[----:B------:R-:W-:-:S04]  /*3350*/  IMAD.WIDE.U32 R4, R27, R14, R6 ;  /* 0x0000000e1b047225 */ /* 0x000fc800078e0006 */
[----:B------:R0:W-:Y:S01]  /*3360*/  @P2 STG.E.U16 desc[UR48][R2.64], R8 ;  /* 0x0000000802002986 */ /* 0x0001e2000c101530 */
[----:B------:R-:W-:Y:S01]  /*3370*/  IMAD.IADD R5, R15, 0x1, R5 ;  /* 0x000000010f057824 */ /* 0x000fe200078e0205 */
[----:B------:R-:W-:-:S04]  /*3380*/  LEA R6, P0, R4, R48, 0x1 ;  /* 0x0000003004067211 */ /* 0x000fc800078008ff */
[----:B------:R-:W-:Y:S01]  /*3390*/  LEA.HI.X R7, R4, R49, R5, 0x1, P0 ;  /* 0x0000003104077211 */ /* 0x000fe200000f0c05 */
[----:B------:R-:W-:Y:S08]  /*33a0*/  @!P1 BRA `(.L_x_41) ;  /* 0x0000000000049947 */ /* 0x000ff00003800000 */
[----:B------:R1:W5:Y:S02]  /*33b0*/  LDG.E.LTC128B.U16 R0, desc[UR48][R6.64+0x2] ;  /* 0x0000023006007981 */ /* 0x000364000c1e1520 */
.L_x_41:
[----:B------:R-:W-:Y:S05]  /*33c0*/  BSYNC B1 ;  /* 0x0000000000017941 */ /* 0x000fea0003800000 */
.L_x_40:
[----:B------:R-:W-:Y:S05]  /*33d0*/  @!P1 BRA `(.L_x_42) ;  /* 0x0000000000809947 */ /* 0x000fea0003800000 */
[----:B-----5:R-:W-:-:S04]  /*33e0*/  IMAD.U32 R5, R0, 0x10000, RZ ;  /* 0x0001000000057824 */ /* 0x020fc800078e00ff */
[----:B------:R-:W-:-:S04]  /*33f0*/  FMUL R0, R5, R30 ;  /* 0x0000001e05007220 */ /* 0x000fc80000400000 */
[----:B------:R-:W-:-:S05]  /*3400*/  FFMA R0, R35, R29, R0 ;  /* 0x0000001d23007223 */ /* 0x000fca0000000000 */
[----:B------:R-:W-:-:S05]  /*3410*/  F2FP.BF16.F32.PACK_AB R0, RZ, R0 ;  /* 0x00000000ff00723e */ /* 0x000fca00000010ff */
[----:B------:R2:W-:Y:S01]  /*3420*/  STG.E.U16 desc[UR48][R2.64+0x2], R0 ;  /* 0x0000020002007986 */ /* 0x0005e2000c101530 */
[----:B------:R-:W-:Y:S05]  /*3430*/  BRA `(.L_x_42) ;  /* 0x0000000000687947 */ /* 0x000fea0003800000 */
.L_x_37:
[----:B------:R-:W-:Y:S01]  /*3440*/  ISETP.GT.AND P0, PT, R20, RZ, PT ;  /* 0x000000ff1400720c */ /* 0x000fe20003f04270 */
[----:B------:R-:W-:Y:S01]  /*3450*/  ULDC.64 UR4, c[0x0][0x5c0] ;  /* 0x0001700000047ab9 */ /* 0x000fe20000000a00 */
[-C--:B------:R-:W-:Y:S01]  /*3460*/  FMUL R32, R32, R29.reuse ;  /* 0x0000001d20207220 */ /* 0x080fe20000400000 */
[----:B------:R-:W-:Y:S01]  /*3470*/  LEA R2, P3, R12, UR4, 0x1 ;  /* 0x000000040c027c11 */ /* 0x000fe2000f8608ff */
[-C--:B------:R-:W-:Y:S01]  /*3480*/  FMUL R33, R33, R29.reuse ;  /* 0x0000001d21217220 */ /* 0x080fe20000400000 */
[----:B------:R-:W-:Y:S01]  /*3490*/  ISETP.GT.AND P2, PT, R53, RZ, P0 ;  /* 0x000000ff3500720c */ /* 0x000fe20000744270 */
[-C--:B------:R-:W-:Y:S01]  /*34a0*/  FMUL R34, R34, R29.reuse ;  /* 0x0000001d22227220 */ /* 0x080fe20000400000 */
[----:B------:R-:W-:Y:S01]  /*34b0*/  ISETP.GT.AND P1, PT, R20, 0x8, PT ;  /* 0x000000081400780c */ /* 0x000fe20003f24270 */
[----:B------:R-:W-:Y:S01]  /*34c0*/  FMUL R35, R35, R29 ;  /* 0x0000001d23237220 */ /* 0x000fe20000400000 */
[----:B------:R-:W-:Y:S02]  /*34d0*/  F2FP.BF16.F32.PACK_AB R32, RZ, R32 ;  /* 0x00000020ff20723e */ /* 0x000fe400000010ff */
[----:B------:R-:W-:-:S02]  /*34e0*/  LEA.HI.X R3, R12, UR5, R51, 0x1, P3 ;  /* 0x000000050c037c11 */ /* 0x000fc400098f0c33 */
[C---:B------:R-:W-:Y:S02]  /*34f0*/  ISETP.GT.AND P0, PT, R53.reuse, 0x1, P0 ;  /* 0x000000013500780c */ /* 0x040fe40000704270 */
[C---:B------:R-:W-:Y:S02]  /*3500*/  ISETP.GT.AND P3, PT, R53.reuse, RZ, P1 ;  /* 0x000000ff3500720c */ /* 0x040fe40000f64270 */
[----:B------:R-:W-:Y:S01]  /*3510*/  ISETP.GT.AND P1, PT, R53, 0x1, P1 ;  /* 0x000000013500780c */ /* 0x000fe20000f24270 */
[----:B------:R-:W-:Y:S01]  /*3520*/  @P2 STG.E.U16 desc[UR48][R2.64], R32 ;  /* 0x0000002002002986 */ /* 0x000fe2000c101530 */
[C---:B------:R-:W-:Y:S02]  /*3530*/  SHF.L.U64.HI R5, R41.reuse, 0x1, R40 ;  /* 0x0000000129057819 */ /* 0x040fe40000010228 */
[----:B------:R-:W-:Y:S02]  /*3540*/  LEA R4, P2, R41, R2, 0x1 ;  /* 0x0000000229047211 */ /* 0x000fe400078408ff */
[----:B------:R-:W-:-:S02]  /*3550*/  F2FP.BF16.F32.PACK_AB R33, RZ, R33 ;  /* 0x00000021ff21723e */ /* 0x000fc400000010ff */
[----:B------:R-:W-:Y:S01]  /*3560*/  F2FP.BF16.F32.PACK_AB R34, RZ, R34 ;  /* 0x00000022ff22723e */ /* 0x000fe200000010ff */
[----:B------:R-:W-:Y:S01]  /*3570*/  IMAD.X R5, R5, 0x1, R3, P2 ;  /* 0x0000000105057824 */ /* 0x000fe200010e0603 */
[----:B------:R-:W-:Y:S01]  /*3580*/  F2FP.BF16.F32.PACK_AB R35, RZ, R35 ;  /* 0x00000023ff23723e */ /* 0x000fe200000010ff */
[----:B------:R0:W-:Y:S04]  /*3590*/  @P0 STG.E.U16 desc[UR48][R2.64+0x2], R33 ;  /* 0x0000022102000986 */ /* 0x0001e8000c101530 */
[----:B------:R1:W-:Y:S01]  /*35a0*/  @P3 STG.E.U16 desc[UR48][R4.64], R34 ;  /* 0x0000002204003986 */ /* 0x0003e2000c101530 */
[----:B0-----:R-:W-:Y:S02]  /*35b0*/  @P1 IMAD.MOV.U32 R2, RZ, RZ, R4 ;  /* 0x000000ffff021224 */ /* 0x001fe400078e0004 */
[----:B------:R-:W-:-:S05]  /*35c0*/  @P1 IMAD.MOV.U32 R3, RZ, RZ, R5 ;  /* 0x000000ffff031224 */ /* 0x000fca00078e0005 */
[----:B------:R1:W-:Y:S02]  /*35d0*/  @P1 STG.E.U16 desc[UR48][R2.64+0x2], R35 ;  /* 0x0000022302001986 */ /* 0x0003e4000c101530 */
.L_x_42:
[----:B------:R-:W-:Y:S05]  /*35e0*/  BSYNC B0 ;  /* 0x0000000000007941 */ /* 0x000fea0003800000 */
.L_x_36:
[----:B------:R-:W-:Y:S01]  /*35f0*/  LEA R22, P0, R16, R22, 0x1 ;  /* 0x0000001610167211 */ /* 0x000fe200078008ff */
[----:B------:R-:W-:Y:S01]  /*3600*/  ULDC.64 UR4, c[0x0][0x650] ;  /* 0x0001940000047ab9 */ /* 0x000fe20000000a00 */
[----:B--2--5:R-:W-:Y:S02]  /*3610*/  IMAD.U32 R0, RZ, RZ, UR45 ;  /* 0x0000002dff007e24 */ /* 0x024fe4000f8e00ff */
[----:B------:R-:W-:Y:S02]  /*3620*/  IMAD.MOV.U32 R24, RZ, RZ, -0x1 ;  /* 0xffffffffff187424 */ /* 0x000fe400078e00ff */
[----:B------:R-:W-:Y:S01]  /*3630*/  IMAD.X R19, R42, 0x1, R19, P0 ;  /* 0x000000012a137824 */ /* 0x000fe200000e0613 */
[----:B------:R-:W-:Y:S01]  /*3640*/  ISETP.GE.U32.AND P0, PT, R22, UR4, PT ;  /* 0x0000000416007c0c */ /* 0x000fe2000bf06070 */
[----:B------:R2:W-:Y:S01]  /*3650*/  SYNCS.ARRIVE.TRANS64.A1T0 RZ, [R0+UR41], RZ ;  /* 0x000000ff00ff79a7 */ /* 0x0005e20008100029 */
[----:B------:R-:W-:Y:S02]  /*3660*/  IMAD.MOV.U32 R25, RZ, RZ, -0x1 ;  /* 0xffffffffff197424 */ /* 0x000fe400078e00ff */
[----:B------:R-:W-:Y:S01]  /*3670*/  ISETP.GE.U32.AND.EX P0, PT, R19, UR5, PT, P0 ;  /* 0x0000000513007c0c */ /* 0x000fe2000bf06100 */
[----:B------:R-:W-:Y:S01]  /*3680*/  IMAD.MOV.U32 R27, RZ, RZ, -0x1 ;  /* 0xffffffffff1b7424 */ /* 0x000fe200078e00ff */
[----:B--2---:R-:W-:-:S11]  /*3690*/  PRMT R0, RZ, 0x7610, R0 ;  /* 0x00007610ff007816 */ /* 0x004fd60000000000 */
[----:B------:R-:W-:Y:S05]  /*36a0*/  @P0 BRA `(.L_x_43) ;  /* 0x0000000400580947 */ /* 0x000fea0003800000 */
[----:B0-----:R-:W0:Y:S01]  /*36b0*/  LDC.64 R8, c[0x0][0x628] ;  /* 0x00018a00ff087b82 */ /* 0x001e220000000a00 */
[----:B------:R-:W2:Y:S01]  /*36c0*/  S2R R14, SR_CTAID.X ;  /* 0x00000000000e7919 */ /* 0x000ea20000002500 */
[----:B-1----:R-:W-:Y:S02]  /*36d0*/  IMAD.MOV.U32 R6, RZ, RZ, R22 ;  /* 0x000000ffff067224 */ /* 0x002fe400078e0016 */
[----:B------:R-:W-:Y:S01]  /*36e0*/  IMAD.MOV.U32 R7, RZ, RZ, R19 ;  /* 0x000000ffff077224 */ /* 0x000fe200078e0013 */
[----:B------:R-:W1:Y:S03]  /*36f0*/  S2R R15, SR_CTAID.Y ;  /* 0x00000000000f7919 */ /* 0x000e660000002600 */
[----:B------:R-:W3:Y:S08]  /*3700*/  LDC R0, c[0x0][0x630] ;  /* 0x00018c00ff007b82 */ /* 0x000ef00000000800 */
[----:B------:R-:W4:Y:S01]  /*3710*/  LDC.64 R12, c[0x0][0x620] ;  /* 0x00018800ff0c7b82 */ /* 0x000f220000000a00 */
[----:B0-----:R-:W-:-:S04]  /*3720*/  ISETP.NE.U32.AND P0, PT, R8, RZ, PT ;  /* 0x000000ff0800720c */ /* 0x001fc80003f05070 */
[----:B------:R-:W-:-:S13]  /*3730*/  ISETP.NE.AND.EX P0, PT, R9, RZ, PT, P0 ;  /* 0x000000ff0900720c */ /* 0x000fda0003f05300 */
[----:B-1234-:R-:W-:Y:S05]  /*3740*/  @!P0 BRA `(.L_x_44) ;  /* 0x0000000000288947 */ /* 0x01efea0003800000 */
        /* <DEDUP_REMOVED lines=10> */
.L_x_44:
[-CC-:B------:R-:W-:Y:S01]  /*37f0*/  SHF.R.U64 R27, R6, R0.reuse, R7.reuse ;  /* 0x00000000061b7219 */ /* 0x180fe20000001207 */
[----:B------:R-:W0:Y:S01]  /*3800*/  LDC.64 R24, c[0x0][0x640] ;  /* 0x00019000ff187b82 */ /* 0x000e220000000a00 */
[----:B------:R-:W-:Y:S01]  /*3810*/  SHF.R.U32.HI R0, RZ, R0, R7 ;  /* 0x00000000ff007219 */ /* 0x000fe20000011607 */
[----:B------:R-:W-:Y:S01]  /*3820*/  IMAD.MOV.U32 R2, RZ, RZ, R22 ;  /* 0x000000ffff027224 */ /* 0x000fe200078e0016 */
[----:B------:R-:W-:Y:S01]  /*3830*/  IADD3 R5, P0, RZ, -R27, RZ ;  /* 0x8000001bff057210 */ /* 0x000fe20007f1e0ff */
[----:B------:R-:W-:Y:S01]  /*3840*/  ULDC UR4, c[0x0][0x150] ;  /* 0x0000540000047ab9 */ /* 0x000fe20000000800 */
[----:B------:R-:W-:-:S03]  /*3850*/  I2FP.F32.U32 R6, R14 ;  /* 0x0000000e00067245 */ /* 0x000fc60000201000 */
[----:B------:R-:W1:Y:S01]  /*3860*/  LDC R4, c[0x0][0x618] ;  /* 0x00018600ff047b82 */ /* 0x000e620000000800 */
[----:B------:R-:W-:Y:S02]  /*3870*/  IMAD.X R3, RZ, RZ, ~R0, P0 ;  /* 0x000000ffff037224 */ /* 0x000fe400000e0e00 */
[----:B------:R-:W-:Y:S01]  /*3880*/  FMUL R6, R6, UR4 ;  /* 0x0000000406067c20 */ /* 0x000fe20008400000 */
[----:B------:R-:W-:Y:S01]  /*3890*/  ULDC UR4, c[0x0][0x154] ;  /* 0x0000550000047ab9 */ /* 0x000fe20000000800 */
[-C--:B------:R-:W-:Y:S02]  /*38a0*/  IMAD R0, R3, R12.reuse, RZ ;  /* 0x0000000c03007224 */ /* 0x080fe400078e02ff */
[----:B------:R-:W-:Y:S01]  /*38b0*/  IMAD.MOV.U32 R3, RZ, RZ, R19 ;  /* 0x000000ffff037224 */ /* 0x000fe200078e0013 */
[----:B------:R-:W2:Y:S01]  /*38c0*/  LDC R10, c[0x0][0x608] ;  /* 0x00018200ff0a7b82 */ /* 0x000ea20000000800 */
[----:B------:R-:W3:Y:S01]  /*38d0*/  F2I.U32.TRUNC.NTZ R6, R6 ;  /* 0x0000000600067305 */ /* 0x000ee2000020f000 */
[----:B------:R-:W-:-:S04]  /*38e0*/  IMAD.WIDE.U32 R2, R5, R12, R2 ;  /* 0x0000000c05027225 */ /* 0x000fc800078e0002 */
[----:B------:R-:W-:Y:S02]  /*38f0*/  IMAD R5, R5, R13, R0 ;  /* 0x0000000d05057224 */ /* 0x000fe400078e0200 */
[----:B------:R-:W4:Y:S01]  /*3900*/  LDC R9, c[0x0][0x658] ;  /* 0x00019600ff097b82 */ /* 0x000f220000000800 */
[----:B------:R-:W-:Y:S01]  /*3910*/  I2FP.F32.U32 R0, R15 ;  /* 0x0000000f00007245 */ /* 0x000fe20000201000 */
[----:B------:R-:W-:Y:S01]  /*3920*/  IMAD.IADD R3, R3, 0x1, R5 ;  /* 0x0000000103037824 */ /* 0x000fe200078e0205 */
[----:B0-----:R-:W-:-:S05]  /*3930*/  ISETP.NE.U32.AND P0, PT, R24, RZ, PT ;  /* 0x000000ff1800720c */ /* 0x001fca0003f05070 */
[----:B------:R-:W0:Y:S01]  /*3940*/  LDC R7, c[0x0][0x144] ;  /* 0x00005100ff077b82 */ /* 0x000e220000000800 */
[-CC-:B-1----:R-:W-:Y:S01]  /*3950*/  SHF.R.U64 R8, R2, R4.reuse, R3.reuse ;  /* 0x0000000402087219 */ /* 0x182fe20000001203 */
[----:B---3--:R-:W-:Y:S01]  /*3960*/  IMAD.MOV R6, RZ, RZ, -R6 ;  /* 0x000000ffff067224 */ /* 0x008fe200078e0a06 */
[----:B------:R-:W-:Y:S01]  /*3970*/  SHF.R.U32.HI R3, RZ, R4, R3 ;  /* 0x00000004ff037219 */ /* 0x000fe20000011603 */
[----:B------:R-:W-:Y:S01]  /*3980*/  FMUL R4, R0, UR4 ;  /* 0x0000000400047c20 */ /* 0x000fe20008400000 */
[----:B------:R-:W-:-:S03]  /*3990*/  ISETP.NE.AND.EX P0, PT, R25, RZ, PT, P0 ;  /* 0x000000ff1900720c */ /* 0x000fc60003f05300 */
[----:B------:R-:W1:Y:S01]  /*39a0*/  LDC R20, c[0x0][0x148] ;  /* 0x00005200ff147b82 */ /* 0x000e620000000800 */
[----:B------:R3:W0:Y:S01]  /*39b0*/  F2I.U32.TRUNC.NTZ R12, R4 ;  /* 0x00000004000c7305 */ /* 0x000622000020f000 */
[-CC-:B--2---:R-:W-:Y:S02]  /*39c0*/  SHF.R.U64 R11, R8, R10.reuse, R3.reuse ;  /* 0x0000000a080b7219 */ /* 0x184fe40000001203 */
[----:B------:R-:W-:-:S04]  /*39d0*/  SHF.R.U32.HI R0, RZ, R10, R3 ;  /* 0x0000000aff007219 */ /* 0x000fc80000011603 */
[----:B------:R-:W2:Y:S01]  /*39e0*/  LDC R13, c[0x0][0x600] ;  /* 0x00018000ff0d7b82 */ /* 0x000ea20000000800 */
[-CC-:B----4-:R-:W-:Y:S02]  /*39f0*/  SHF.R.U64 R10, R11, R9.reuse, R0.reuse ;  /* 0x000000090b0a7219 */ /* 0x190fe40000001200 */
[----:B------:R-:W-:-:S03]  /*3a00*/  SHF.R.U32.HI R3, RZ, R9, R0 ;  /* 0x00000009ff037219 */ /* 0x000fc60000011600 */
[----:B------:R-:W-:Y:S02]  /*3a10*/  IMAD.MOV.U32 R2, RZ, RZ, R10 ;  /* 0x000000ffff027224 */ /* 0x000fe400078e000a */
[----:B------:R-:W4:Y:S01]  /*3a20*/  LDC R32, c[0x0][0x648] ;  /* 0x00019200ff207b82 */ /* 0x000f220000000800 */
[----:B0-----:R-:W-:-:S07]  /*3a30*/  IMAD R21, R7, R6, R14 ;  /* 0x0000000607157224 */ /* 0x001fce00078e020e */
[----:B------:R-:W0:Y:S08]  /*3a40*/  LDC R33, c[0x0][0x638] ;  /* 0x00018e00ff217b82 */ /* 0x000e300000000800 */
[----:B------:R-:W0:Y:S01]  /*3a50*/  LDC R34, c[0x0][0x610] ;  /* 0x00018400ff227b82 */ /* 0x000e220000000800 */
[----:B-1-3--:R-:W-:Y:S05]  /*3a60*/  @!P0 BRA `(.L_x_45) ;  /* 0x0000000000288947 */ /* 0x00afea0003800000 */
[----:B------:R-:W1:Y:S02]  /*3a70*/  LDC R7, c[0x0][0x64c] ;  /* 0x00019300ff077b82 */ /* 0x000e640000000800 */
[----:B-1----:R-:W-:-:S05]  /*3a80*/  IADD3 R7, P0, R10, R7, RZ ;  /* 0x000000070a077210 */ /* 0x002fca0007f1e0ff */
        /* <DEDUP_REMOVED lines=8> */
.L_x_45:
[----:B------:R-:W-:Y:S01]  /*3b10*/  ISETP.NE.AND P0, PT, R23, 0x1, PT ;  /* 0x000000011700780c */ /* 0x000fe20003f05270 */
[----:B--2---:R-:W-:Y:S01]  /*3b20*/  VIADD R5, R13, 0xffffffff ;  /* 0xffffffff0d057836 */ /* 0x004fe20000000000 */
[----:B----4-:R-:W-:Y:S01]  /*3b30*/  SHF.R.U64 R2, R2, R32, R3 ;  /* 0x0000002002027219 */ /* 0x010fe20000001203 */
[----:B------:R-:W-:Y:S01]  /*3b40*/  IMAD.MOV R12, RZ, RZ, -R12 ;  /* 0x000000ffff0c7224 */ /* 0x000fe200078e0a0c */
[----:B------:R-:W-:Y:S02]  /*3b50*/  LOP3.LUT R0, R11, R44, RZ, 0xc0, !PT ;  /* 0x0000002c0b007212 */ /* 0x000fe400078ec0ff */
[----:B------:R-:W-:Y:S01]  /*3b60*/  LOP3.LUT R5, R8, R5, RZ, 0xc0, !PT ;  /* 0x0000000508057212 */ /* 0x000fe200078ec0ff */
[----:B------:R-:W-:Y:S02]  /*3b70*/  IMAD.MOV R3, RZ, RZ, -R2 ;  /* 0x000000ffff037224 */ /* 0x000fe400078e0a02 */
[----:B------:R-:W-:Y:S02]  /*3b80*/  IMAD R24, R31, R2, R0 ;  /* 0x000000021f187224 */ /* 0x000fe400078e0200 */
[----:B0-----:R-:W-:-:S02]  /*3b90*/  IMAD R0, R3, R33, R10 ;  /* 0x0000002103007224 */ /* 0x001fc400078e020a */
[----:B------:R-:W-:Y:S02]  /*3ba0*/  @P0 IMAD R21, R20, R12, R15 ;  /* 0x0000000c14150224 */ /* 0x000fe400078e020f */
[----:B------:R-:W-:Y:S02]  /*3bb0*/  IMAD R3, R0, R13, R5 ;  /* 0x0000000d00037224 */ /* 0x000fe400078e0205 */
[----:B------:R-:W-:Y:S02]  /*3bc0*/  IMAD R24, R24, R34, R21 ;  /* 0x0000002218187224 */ /* 0x000fe400078e0215 */
[----:B------:R-:W-:-:S03]  /*3bd0*/  IMAD.MOV.U32 R2, RZ, RZ, 0x1 ;  /* 0x00000001ff027424 */ /* 0x000fc600078e00ff */
[----:B------:R-:W-:Y:S02]  /*3be0*/  SEL R25, R3, R24, !P0 ;  /* 0x0000001803197207 */ /* 0x000fe40004000000 */
[----:B------:R-:W-:Y:S02]  /*3bf0*/  PRMT R0, R2, 0x7610, R0 ;  /* 0x0000761002007816 */ /* 0x000fe40000000000 */
[----:B------:R-:W-:-:S07]  /*3c00*/  SEL R24, R24, R3, !P0 ;  /* 0x0000000318187207 */ /* 0x000fce0004000000 */
.L_x_43:
[----:B------:R-:W-:Y:S02]  /*3c10*/  LOP3.LUT P0, RZ, R0, 0xff, RZ, 0xc0, !PT ;  /* 0x000000ff00ff7812 */ /* 0x000fe4000780c0ff */
[----:B------:R-:W-:-:S11]  /*3c20*/  LOP3.LUT R52, R52, 0x1, RZ, 0x3c, !PT ;  /* 0x0000000134347812 */ /* 0x000fd600078e3cff */
[----:B------:R-:W-:Y:S05]  /*3c30*/  @P0 BRA `(.L_x_46) ;  /* 0xffffffd800f80947 */ /* 0x000fea000383ffff */
[----:B------:R-:W-:Y:S05]  /*3c40*/  EXIT ;  /* 0x000000000000794d */ /* 0x000fea0003800000 */
.L_x_17:
[----:B------:R-:W-:-:S08]  /*3c50*/  ISETP.NE.AND P0, PT, R6, RZ, PT ;  /* 0x000000ff0600720c */ /* 0x000fd00003f05270 */
[----:B--2--5:R-:W0:-:S00]  /*3c60*/  USETMAXREG.DEALLOC.CTAPOOL 0x28 ;  /* 0x00000028000079c8 */ /* 0x024e0000080e0500 */
[----:B------:R-:W-:Y:S05]  /*3c70*/  @P0 EXIT ;  /* 0x000000000000094d */ /* 0x000fea0003800000 */
[----:B0-----:R-:W-:Y:S01]  /*3c80*/  LOP3.LUT P0, RZ, R8, 0xff, RZ, 0xc0, !PT ;  /* 0x000000ff08ff7812 */ /* 0x001fe2000780c0ff */
[----:B------:R-:W-:Y:S02]  /*3c90*/  IMAD.MOV.U32 R6, RZ, RZ, 0x1 ;  /* 0x00000001ff067424 */ /* 0x000fe400078e00ff */
[----:B------:R-:W-:-:S10]  /*3ca0*/  IMAD.MOV.U32 R7, RZ, RZ, RZ ;  /* 0x000000ffff077224 */ /* 0x000fd400078e00ff */
[----:B------:R-:W-:Y:S05]  /*3cb0*/  @!P0 BRA `(.L_x_47) ;  /* 0x0000000c00b88947 */ /* 0x000fea0003800000 */
[----:B------:R-:W0:Y:S01]  /*3cc0*/  S2R R11, SR_CgaCtaId ;  /* 0x00000000000b7919 */ /* 0x000e220000008800 */
[----:B------:R-:W-:Y:S01]  /*3cd0*/  LOP3.LUT P0, RZ, R3, 0x1f, RZ, 0xc0, !PT ;  /* 0x0000001f03ff7812 */ /* 0x000fe2000780c0ff */
[----:B------:R-:W-:Y:S01]  /*3ce0*/  ULDC UR21, c[0x0][0x658] ;  /* 0x0001960000157ab9 */ /* 0x000fe20000000800 */
[----:B------:R-:W-:Y:S01]  /*3cf0*/  UMOV UR4, 0xffffffff ;  /* 0xffffffff00047882 */ /* 0x000fe20000000000 */
[----:B------:R-:W-:Y:S01]  /*3d00*/  BSSY B0, `(.L_x_47) ;  /* 0x00000e9000007945 */ /* 0x000fe20003800000 */
[----:B------:R-:W-:Y:S01]  /*3d10*/  USHF.L.U32 UR4, UR4, UR21, URZ ;  /* 0x0000001504047299 */ /* 0x000fe2000800063f */
[C---:B------:R-:W-:Y:S01]  /*3d20*/  ISETP.NE.AND P2, PT, R2.reuse, RZ, PT ;  /* 0x000000ff0200720c */ /* 0x040fe20003f45270 */
[----:B------:R-:W-:Y:S01]  /*3d30*/  IMAD.MOV.U32 R9, RZ, RZ, 0x1 ;  /* 0x00000001ff097424 */ /* 0x000fe200078e00ff */
[----:B------:R-:W-:Y:S01]  /*3d40*/  ISETP.NE.OR P0, PT, R2, RZ, !P0 ;  /* 0x000000ff0200720c */ /* 0x000fe20004705670 */
[----:B------:R-:W-:Y:S01]  /*3d50*/  IMAD.MOV.U32 R6, RZ, RZ, 0x1 ;  /* 0x00000001ff067424 */ /* 0x000fe200078e00ff */
[----:B------:R-:W-:Y:S01]  /*3d60*/  LOP3.LUT R8, R18, 0x2, RZ, 0xfc, !PT ;  /* 0x0000000212087812 */ /* 0x000fe200078efcff */
[----:B------:R-:W-:Y:S01]  /*3d70*/  IMAD.MOV.U32 R7, RZ, RZ, RZ ;  /* 0x000000ffff077224 */ /* 0x000fe200078e00ff */
[----:B------:R-:W-:Y:S01]  /*3d80*/  ULDC UR13, c[0x0][0x600] ;  /* 0x00018000000d7ab9 */ /* 0x000fe20000000800 */
[----:B------:R-:W-:Y:S01]  /*3d90*/  UMOV UR5, 0x1 ;  /* 0x0000000100057882 */ /* 0x000fe20000000000 */
[----:B------:R-:W-:-:S02]  /*3da0*/  UIADD3 UR30, UR37, 0x1, URZ ;  /* 0x00000001251e7890 */ /* 0x000fc4000fffe03f */
[----:B------:R-:W-:Y:S02]  /*3db0*/  UIADD3 UR13, UR13, -0x1, URZ ;  /* 0xffffffff0d0d7890 */ /* 0x000fe4000fffe03f */
[----:B------:R-:W-:Y:S02]  /*3dc0*/  USHF.L.U32 UR21, UR5, UR21, URZ ;  /* 0x0000001505157299 */ /* 0x000fe4000800063f */
[----:B------:R-:W-:Y:S01]  /*3dd0*/  ULOP3.LUT UR29, URZ, UR4, URZ, 0x33, !UPT ;  /* 0x000000043f1d7292 */ /* 0x000fe2000f8e333f */
[----:B------:R-:W-:Y:S01]  /*3de0*/  ULDC.64 UR22, c[0x0][0x198] ;  /* 0x0000660000167ab9 */ /* 0x000fe20000000a00 */
[C---:B0-----:R-:W-:Y:S02]  /*3df0*/  IMAD.SHL.U32 R10, R11.reuse, 0x4, RZ ;  /* 0x000000040b0a7824 */ /* 0x041fe400078e00ff */
[----:B------:R-:W-:-:S03]  /*3e00*/  IMAD.SHL.U32 R11, R11, 0x100, RZ ;  /* 0x000001000b0b7824 */ /* 0x000fc600078e00ff */
[----:B------:R-:W-:Y:S02]  /*3e10*/  LOP3.LUT R10, R10, 0x4, RZ, 0xc0, !PT ;  /* 0x000000040a0a7812 */ /* 0x000fe400078ec0ff */
[----:B------:R-:W-:-:S07]  /*3e20*/  LOP3.LUT R11, R11, 0x100, RZ, 0xc0, !PT ;  /* 0x000001000b0b7812 */ /* 0x000fce00078ec0ff */
.L_x_59:
[----:B------:R-:W-:-:S03]  /*3e30*/  UMOV UR4, 0xffffffff ;  /* 0xffffffff00047882 */ /* 0x000fc60000000000 */
[----:B------:R-:W-:Y:S05]  /*3e40*/  BRA.DIV UR4, `(.L_x_48) ;  /* 0x0000001204b87947 */ /* 0x000fea000b800000 */
[----:B------:R-:W-:-:S13]  /*3e50*/  ELECT P6, URZ, PT ;  /* 0x00000000003f782f */ /* 0x000fda00038c0000 */
.L_x_74:
[----:B------:R-:W0:Y:S01]  /*3e60*/  LDC R2, c[0x0][0x28c] ;  /* 0x0000a300ff027b82 */ /* 0x000e220000000800 */
[----:B------:R-:W-:Y:S01]  /*3e70*/  BSSY B1, `(.L_x_49) ;  /* 0x000005b000017945 */ /* 0x000fe20003800000 */
[----:B0-----:R-:W-:-:S13]  /*3e80*/  ISETP.LT.OR P6, PT, R2, 0x1, !P6 ;  /* 0x000000010200780c */ /* 0x001fda00077c1670 */
[----:B------:R-:W-:Y:S05]  /*3e90*/  @P6 BRA `(.L_x_50) ;  /* 0x0000000400606947 */ /* 0x000fea0003800000 */
[----:B------:R-:W-:Y:S02]  /*3ea0*/  IMAD.SHL.U32 R24, R24, 0x40, RZ ;  /* 0x0000004018187824 */ /* 0x000fe400078e00ff */
[----:B------:R-:W-:Y:S02]  /*3eb0*/  IMAD R25, R25, 0x8, R10 ;  /* 0x0000000819197824 */ /* 0x000fe400078e020a */
[----:B------:R-:W-:Y:S02]  /*3ec0*/  IMAD.MOV.U32 R14, RZ, RZ, RZ ;  /* 0x000000ffff0e7224 */ /* 0x000fe400078e00ff */
[----:B------:R-:W-:Y:S02]  /*3ed0*/  IMAD.U32 R15, RZ, RZ, UR30 ;  /* 0x0000001eff0f7e24 */ /* 0x000fe4000f8e00ff */
[----:B------:R-:W-:Y:S02]  /*3ee0*/  IMAD.MOV.U32 R2, RZ, RZ, R6 ;  /* 0x000000ffff027224 */ /* 0x000fe400078e0006 */
[----:B------:R-:W-:-:S07]  /*3ef0*/  IMAD.MOV.U32 R4, RZ, RZ, R7 ;  /* 0x000000ffff047224 */ /* 0x000fce00078e0007 */
.L_x_54:
[----:B------:R-:W0:Y:S01]  /*3f00*/  S2R R12, SR_CgaCtaId ;  /* 0x00000000000c7919 */ /* 0x000e220000008800 */
[----:B------:R-:W-:Y:S01]  /*3f10*/  MOV R3, 0x400 ;  /* 0x0000040000037802 */ /* 0x000fe20000000f00 */
[----:B------:R-:W1:Y:S03]  /*3f20*/  @!P2 LDC R5, c[0x0][0x500] ;  /* 0x00014000ff05ab82 */ /* 0x000e660000000800 */
[----:B0-----:R-:W-:Y:S02]  /*3f30*/  LEA R13, R12, R3, 0x18 ;  /* 0x000000030c0d7211 */ /* 0x001fe400078ec0ff */
[----:B------:R-:W-:-:S03]  /*3f40*/  SHF.L.U32 R3, R2, 0x1f, RZ ;  /* 0x0000001f02037819 */ /* 0x000fc600000006ff */
[----:B------:R-:W-:-:S04]  /*3f50*/  IMAD R12, R4, 0x8, R13 ;  /* 0x00000008040c7824 */ /* 0x000fc800078e020d */
[----:B------:R-:W0:Y:S02]  /*3f60*/  SYNCS.PHASECHK.TRANS64.TRYWAIT P1, [R12+URZ+0x30], R3 ;  /* 0x000030030c0075a7 */ /* 0x000e24000802017f */
[----:B01----:R-:W-:Y:S05]  /*3f70*/  @!P1 BRA `(.L_x_51) ;  /* 0x00000010008c9947 */ /* 0x003fea0003800000 */
.L_x_75:
[----:B0-----:R-:W-:Y:S01]  /*3f80*/  PRMT R3, R8, 0x9910, RZ ;  /* 0x0000991008037816 */ /* 0x001fe200000000ff */
[----:B------:R0:W-:Y:S03]  /*3f90*/  @!P2 SYNCS.ARRIVE.TRANS64 RZ, [R12+URZ], R5 ;  /* 0x000000050cffa9a7 */ /* 0x0001e6000800003f */
[----:B------:R-:W-:-:S13]  /*3fa0*/  ISETP.NE.AND P1, PT, R3, 0x2, PT ;  /* 0x000000020300780c */ /* 0x000fda0003f25270 */
[----:B0-----:R-:W-:Y:S05]  /*3fb0*/  @P1 BRA `(.L_x_52) ;  /* 0x0000000000041947 */ /* 0x001fea0003800000 */
[----:B------:R-:W-:Y:S01]  /*3fc0*/  BPT.TRAP 0x1 ;  /* 0x000000040000795c */ /* 0x000fe20000300000 */
.L_x_52:
[----:B------:R-:W-:Y:S05]  /*3fd0*/  @P0 BRA `(.L_x_53) ;  /* 0x0000000000040947 */ /* 0x000fea0003800000 */
[----:B------:R-:W-:Y:S01]  /*3fe0*/  BPT.TRAP 0x1 ;  /* 0x000000040000795c */ /* 0x000fe20000300000 */
.L_x_53:
[----:B------:R-:W-:Y:S01]  /*3ff0*/  IMAD R3, R4, 0x8000, R13 ;  /* 0x0000800004037824 */ /* 0x000fe200078e020d */
[----:B------:R-:W-:Y:S01]  /*4000*/  R2UR UR10, R14 ;  /* 0x000000000e0a72ca */ /* 0x000fe200000e0000 */
[----:B------:R-:W-:Y:S01]  /*4010*/  UIADD3 UR14, UP0, UR22, 0xf0, URZ ;  /* 0x000000f0160e7890 */ /* 0x000fe2000ff1e03f */
[----:B------:R-:W-:Y:S01]  /*4020*/  R2UR UR9, R12 ;  /* 0x000000000c0972ca */ /* 0x000fe200000e0000 */
[----:B------:R-:W-:Y:S01]  /*4030*/  VIADD R15, R15, 0xffffffff ;  /* 0xffffffff0f0f7836 */ /* 0x000fe20000000000 */
[----:B------:R-:W-:Y:S01]  /*4040*/  R2UR UR40, R3 ;  /* 0x00000000032872ca */ /* 0x000fe200000e0000 */
[----:B------:R-:W-:Y:S01]  /*4050*/  IMAD R3, R4, 0x800, R11 ;  /* 0x0000080004037824 */ /* 0x000fe200078e020b */
[----:B------:R-:W-:Y:S01]  /*4060*/  R2UR UR11, R24 ;  /* 0x00000000180b72ca */ /* 0x000fe200000e0000 */
[----:B------:R-:W-:Y:S01]  /*4070*/  UIADD3.X UR15, URZ, UR23, URZ, UP0, !UPT ;  /* 0x000000173f0f7290 */ /* 0x000fe200087fe43f */
[----:B------:R-:W-:Y:S01]  /*4080*/  R2UR UR12, R27 ;  /* 0x000000001b0c72ca */ /* 0x000fe200000e0000 */
[----:B------:R-:W-:Y:S01]  /*4090*/  IMAD R3, R3, 0x2, R13 ;  /* 0x0000000203037824 */ /* 0x000fe200078e020d */
[----:B------:R-:W-:Y:S01]  /*40a0*/  R2UR UR35, R25 ;  /* 0x00000000192372ca */ /* 0x000fe200000e0000 */
[----:B------:R-:W-:Y:S01]  /*40b0*/  UIADD3 UR4, UP1, UR22, 0x1f0, URZ ;  /* 0x000001f016047890 */ /* 0x000fe2000ff3e03f */
[----:B------:R-:W-:Y:S01]  /*40c0*/  ISETP.GT.AND P3, PT, R15, 0x1, PT ;  /* 0x000000010f00780c */ /* 0x000fe20003f64270 */
[----:B------:R-:W-:Y:S01]  /*40d0*/  UIADD3 UR58, UR10, 0x40, URZ ;  /* 0x000000400a3a7890 */ /* 0x000fe2000fffe03f */
[----:B------:R-:W-:Y:S01]  /*40e0*/  R2UR UR18, R3 ;  /* 0x00000000031272ca */ /* 0x000fe200000e0000 */
[----:B------:R-:W-:Y:S01]  /*40f0*/  UIADD3 UR50, UR10, 0x80, URZ ;  /* 0x000000800a327890 */ /* 0x000fe2000fffe03f */
[----:B------:R-:W-:Y:S01]  /*4100*/  VIADD R4, R4, 0x1 ;  /* 0x0000000104047836 */ /* 0x000fe20000000000 */
[----:B------:R-:W-:Y:S01]  /*4110*/  UIADD3 UR8, UR40, 0x180, URZ ;  /* 0x0000018028087890 */ /* 0x000fe2000fffe03f */
[----:B------:R-:W-:Y:S01]  /*4120*/  VIADD R14, R14, 0x100 ;  /* 0x000001000e0e7836 */ /* 0x000fe20000000000 */
[----:B------:R-:W-:-:S02]  /*4130*/  UIADD3 UR56, UR40, 0x2180, URZ ;  /* 0x0000218028387890 */ /* 0x000fc4000fffe03f */
[----:B------:R-:W-:Y:S01]  /*4140*/  UIADD3 UR48, UR40, 0x4180, URZ ;  /* 0x0000418028307890 */ /* 0x000fe2000fffe03f */
[----:B------:R-:W-:Y:S01]  /*4150*/  ISETP.NE.AND P1, PT, R4, 0x6, PT ;  /* 0x000000060400780c */ /* 0x000fe20003f25270 */
[----:B------:R-:W-:Y:S02]  /*4160*/  UIADD3 UR42, UR10, 0xc0, URZ ;  /* 0x000000c00a2a7890 */ /* 0x000fe4000fffe03f */
[----:B------:R-:W-:Y:S01]  /*4170*/  UIADD3 UR40, UR40, 0x6180, URZ ;  /* 0x0000618028287890 */ /* 0x000fe2000fffe03f */
[----:B------:R-:W-:Y:S01]  /*4180*/  SEL R3, RZ, 0x1, P1 ;  /* 0x00000001ff037807 */ /* 0x000fe20000800000 */
[----:B------:R-:W-:Y:S01]  /*4190*/  UMOV UR6, 0x0 ;  /* 0x0000000000067882 */ /* 0x000fe20000000000 */
[----:B------:R-:W-:Y:S01]  /*41a0*/  UMOV UR7, 0x10000000 ;  /* 0x1000000000077882 */ /* 0x000fe20000000000 */
[----:B------:R-:W-:Y:S01]  /*41b0*/  UIADD3.X UR5, URZ, UR23, URZ, UP1, !UPT ;  /* 0x000000173f057290 */ /* 0x000fe20008ffe43f */
[----:B------:R0:W-:Y:S01]  /*41c0*/  UTMALDG.3D [UR8], [UR14], desc[UR6] ;  /* 0x000006080e0075b4 */ /* 0x0001e20008011000 */
[----:B------:R-:W-:Y:S01]  /*41d0*/  UIADD3 UR32, UR18, 0x30180, URZ ;  /* 0x0003018012207890 */ /* 0x000fe2000fffe03f */
[----:B------:R-:W-:Y:S01]  /*41e0*/  LOP3.LUT R2, R2, R3, RZ, 0x3c, !PT ;  /* 0x0000000302027212 */ /* 0x000fe200078e3cff */
[----:B------:R-:W-:Y:S01]  /*41f0*/  UIADD3 UR24, UR18, 0x30580, URZ ;  /* 0x0003058012187890 */ /* 0x000fe2000fffe03f */
[----:B------:R-:W-:Y:S01]  /*4200*/  SEL R4, R4, RZ, P1 ;  /* 0x000000ff04047207 */ /* 0x000fe20000800000 */
[----:B------:R-:W-:Y:S01]  /*4210*/  UIADD3 UR16, UR18, 0x30980, URZ ;  /* 0x0003098012107890 */ /* 0x000fe2000fffe03f */
[----:B------:R-:W-:Y:S01]  /*4220*/  UMOV UR57, UR9 ;  /* 0x0000000900397c82 */ /* 0x000fe20008000000 */
        /* <DEDUP_REMOVED lines=8> */
[----:B------:R1:W-:Y:S01]  /*42b0*/  UTMALDG.3D [UR56], [UR14], desc[UR6] ;  /* 0x000006380e0075b4 */ /* 0x0003e20008011000 */
[----:B------:R-:W-:Y:S01]  /*42c0*/  UMOV UR31, 0x30000 ;  /* 0x00030000001f7882 */ /* 0x000fe20000000000 */
[----:B------:R-:W-:Y:S01]  /*42d0*/  UMOV UR33, UR9 ;  /* 0x0000000900217c82 */ /* 0x000fe20008000000 */
[----:B------:R-:W-:Y:S01]  /*42e0*/  UMOV UR34, UR10 ;  /* 0x0000000a00227c82 */ /* 0x000fe20008000000 */
[----:B------:R-:W-:Y:S01]  /*42f0*/  UMOV UR36, UR12 ;  /* 0x0000000c00247c82 */ /* 0x000fe20008000000 */
[----:B------:R-:W-:Y:S01]  /*4300*/  UMOV UR25, UR9 ;  /* 0x0000000900197c82 */ /* 0x000fe20008000000 */
[----:B------:R-:W-:Y:S01]  /*4310*/  UMOV UR27, UR35 ;  /* 0x00000023001b7c82 */ /* 0x000fe20008000000 */
[----:B------:R-:W-:Y:S01]  /*4320*/  UMOV UR28, UR12 ;  /* 0x0000000c001c7c82 */ /* 0x000fe20008000000 */
[----:B0-----:R-:W-:Y:S01]  /*4330*/  UIADD3 UR8, UR18, 0x30d80, URZ ;  /* 0x00030d8012087890 */ /* 0x001fe2000fffe03f */
[----:B------:R1:W-:Y:S01]  /*4340*/  UTMALDG.3D [UR48], [UR14], desc[UR6] ;  /* 0x000006300e0075b4 */ /* 0x0003e20008011000 */
        /* <DEDUP_REMOVED lines=8> */
[----:B------:R1:W-:Y:S01]  /*43d0*/  UTMALDG.3D.MULTICAST [UR32], [UR4], UR31, desc[UR6] ;  /* 0x00000620040073b4 */ /* 0x0003e2000801181f */
[----:B------:R1:W-:Y:S01]  /*43e0*/  UTMALDG.3D.MULTICAST [UR24], [UR4], UR31, desc[UR6] ;  /* 0x00000618040073b4 */ /* 0x0003e2000801181f */
[----:B------:R1:W-:Y:S01]  /*43f0*/  UTMALDG.3D.MULTICAST [UR16], [UR4], UR31, desc[UR6] ;  /* 0x00000610040073b4 */ /* 0x0003e2000801181f */
[----:B------:R1:W-:Y:S02]  /*4400*/  UTMALDG.3D.MULTICAST [UR8], [UR4], UR31, desc[UR6] ;  /* 0x00000608040073b4 */ /* 0x0003e4000801181f */
[----:B-1----:R-:W-:Y:S05]  /*4410*/  @P3 BRA `(.L_x_54) ;  /* 0xfffffff800b83947 */ /* 0x002fea000383ffff */
.L_x_50:
[----:B------:R-:W-:Y:S05]  /*4420*/  BSYNC B1 ;  /* 0x0000000000017941 */ /* 0x000fea0003800000 */
.L_x_49:
[----:B------:R-:W-:Y:S01]  /*4430*/  LOP3.LUT P4, RZ, R9, 0xff, RZ, 0xc0, !PT ;  /* 0x000000ff09ff7812 */ /* 0x000fe2000788c0ff */
[----:B------:R-:W-:Y:S01]  /*4440*/  VIADD R4, R7, UR37 ;  /* 0x0000002507047c36 */ /* 0x000fe20008000000 */
[----:B------:R-:W-:Y:S01]  /*4450*/  ULDC.64 UR4, c[0x0][0x650] ;  /* 0x0001940000047ab9 */ /* 0x000fe20000000a00 */
[----:B------:R-:W-:Y:S01]  /*4460*/  IMAD.U32 R7, RZ, RZ, UR37 ;  /* 0x00000025ff077e24 */ /* 0x000fe2000f8e00ff */
[----:B------:R-:W-:Y:S01]  /*4470*/  UISETP.GE.U32.AND UP0, UPT, UR37, 0x6, UPT ;  /* 0x000000062500788c */ /* 0x000fe2000bf06070 */
[----:B------:R-:W-:Y:S01]  /*4480*/  BSSY B1, `(.L_x_55) ;  /* 0x000006e000017945 */ /* 0x000fe20003800000 */
[----:B------:R-:W-:Y:S01]  /*4490*/  ISETP.GT.U32.AND P1, PT, R4, 0x5, PT ;  /* 0x000000050400780c */ /* 0x000fe20003f24070 */
[----:B------:R-:W-:Y:S01]  /*44a0*/  IMAD.MOV.U32 R24, RZ, RZ, -0x1 ;  /* 0xffffffffff187424 */ /* 0x000fe200078e00ff */
[----:B------:R-:W-:Y:S01]  /*44b0*/  PRMT R9, RZ, 0x7610, R9 ;  /* 0x00007610ff097816 */ /* 0x000fe20000000009 */
[----:B------:R-:W-:Y:S01]  /*44c0*/  IMAD.MOV.U32 R25, RZ, RZ, -0x1 ;  /* 0xffffffffff197424 */ /* 0x000fe200078e00ff */
[----:B------:R-:W-:Y:S01]  /*44d0*/  ISETP.LT.U32.AND P1, PT, R7, 0x6, P1 ;  /* 0x000000060700780c */ /* 0x000fe20000f21070 */
[----:B------:R-:W-:Y:S01]  /*44e0*/  IMAD.MOV.U32 R27, RZ, RZ, -0x1 ;  /* 0xffffffffff1b7424 */ /* 0x000fe200078e00ff */
[----:B------:R-:W-:Y:S01]  /*44f0*/  PLOP3.LUT P3, PT, PT, PT, UP0, 0x80, 0x0 ;  /* 0x000000000000781c */ /* 0x000fe20003f6f008 */
[----:B------:R-:W0:Y:S01]  /*4500*/  @P4 S2R R3, SR_CgaCtaId ;  /* 0x0000000000034919 */ /* 0x000e220000008800 */
[----:B------:R-:W-:-:S04]  /*4510*/  @P4 MOV R2, 0x400 ;  /* 0x0000040000024802 */ /* 0x000fc80000000f00 */
[----:B0-----:R-:W-:Y:S01]  /*4520*/  @P4 LEA R5, R3, R2, 0x18 ;  /* 0x0000000203054211 */ /* 0x001fe200078ec0ff */
[----:B------:R-:W-:-:S03]  /*4530*/  IMAD.WIDE.U32 R2, R4, -0x55555555, RZ ;  /* 0xaaaaaaab04027825 */ /* 0x000fc600078e00ff */
[----:B------:R0:W-:Y:S01]  /*4540*/  @P4 SYNCS.ARRIVE.TRANS64.A1T0 RZ, [R5+URZ+0x98], RZ ;  /* 0x000098ff05ff49a7 */ /* 0x0001e2000810003f */
[----:B------:R-:W-:Y:S02]  /*4550*/  IADD3 R22, P4, R22, R16, RZ ;  /* 0x0000001016167210 */ /* 0x000fe40007f9e0ff */
[----:B------:R-:W-:-:S03]  /*4560*/  PRMT R2, RZ, 0x7610, R2 ;  /* 0x00007610ff027816 */ /* 0x000fc60000000002 */
[----:B------:R-:W-:Y:S01]  /*4570*/  IMAD.X R19, R19, 0x1, R0, P4 ;  /* 0x0000000113137824 */ /* 0x000fe200020e0600 */
[----:B0-----:R-:W-:Y:S02]  /*4580*/  SHF.R.U32.HI R5, RZ, 0x2, R3 ;  /* 0x00000002ff057819 */ /* 0x001fe40000011603 */
[----:B------:R-:W-:Y:S02]  /*4590*/  SEL R3, RZ, 0x1, !P1 ;  /* 0x00000001ff037807 */ /* 0x000fe40004800000 */
[----:B------:R-:W-:Y:S01]  /*45a0*/  ISETP.GE.U32.AND P1, PT, R22, UR4, PT ;  /* 0x0000000416007c0c */ /* 0x000fe2000bf26070 */
[----:B------:R-:W-:Y:S01]  /*45b0*/  IMAD R7, R5, -0x6, R4 ;  /* 0xfffffffa05077824 */ /* 0x000fe200078e0204 */
[----:B------:R-:W-:Y:S02]  /*45c0*/  LOP3.LUT R6, R6, R3, RZ, 0x3c, !PT ;  /* 0x0000000306067212 */ /* 0x000fe400078e3cff */
[----:B------:R-:W-:Y:S02]  /*45d0*/  ISETP.GE.U32.AND.EX P1, PT, R19, UR5, PT, P1 ;  /* 0x0000000513007c0c */ /* 0x000fe4000bf26110 */
[----:B------:R-:W-:-:S11]  /*45e0*/  @P3 LOP3.LUT R6, R6, 0x1, R5, 0x78, !PT ;  /* 0x0000000106063812 */ /* 0x000fd600078e7805 */
[----:B------:R-:W-:Y:S05]  /*45f0*/  @P1 BRA `(.L_x_56) ;  /* 0x0000000400581947 */ /* 0x000fea0003800000 */
[----:B------:R-:W0:Y:S01]  /*4600*/  S2R R12, SR_CTAID.X ;  /* 0x00000000000c7919 */ /* 0x000e220000002500 */
[----:B------:R-:W-:Y:S01]  /*4610*/  ULDC.64 UR4, c[0x0][0x628] ;  /* 0x00018a0000047ab9 */ /* 0x000fe20000000a00 */
[----:B------:R-:W-:Y:S01]  /*4620*/  ULDC UR7, c[0x0][0x630] ;  /* 0x00018c0000077ab9 */ /* 0x000fe20000000800 */
[----:B------:R-:W-:Y:S01]  /*4630*/  ISETP.NE.U32.AND P1, PT, RZ, UR4, PT ;  /* 0x00000004ff007c0c */ /* 0x000fe2000bf25070 */
[----:B------:R-:W1:Y:S01]  /*4640*/  S2R R13, SR_CTAID.Y ;  /* 0x00000000000d7919 */ /* 0x000e620000002600 */
[----:B------:R-:W-:Y:S01]  /*4650*/  ULDC UR8, c[0x0][0x150] ;  /* 0x0000540000087ab9 */ /* 0x000fe20000000800 */
[----:B------:R-:W-:Y:S01]  /*4660*/  IMAD.MOV.U32 R2, RZ, RZ, R22 ;  /* 0x000000ffff027224 */ /* 0x000fe200078e0016 */
[----:B------:R-:W-:Y:S01]  /*4670*/  ISETP.NE.AND.EX P1, PT, RZ, UR5, PT, P1 ;  /* 0x00000005ff007c0c */ /* 0x000fe2000bf25310 */
[----:B------:R-:W-:Y:S01]  /*4680*/  IMAD.MOV.U32 R3, RZ, RZ, R19 ;  /* 0x000000ffff037224 */ /* 0x000fe200078e0013 */
[----:B0-----:R-:W-:-:S11]  /*4690*/  I2FP.F32.U32 R14, R12 ;  /* 0x0000000c000e7245 */ /* 0x001fd60000201000 */
[----:B------:R-:W-:Y:S05]  /*46a0*/  @!P1 BRA `(.L_x_57) ;  /* 0x0000000000289947 */ /* 0x000fea0003800000 */
[----:B------:R-:W-:Y:S02]  /*46b0*/  ULDC UR6, c[0x0][0x634] ;  /* 0x00018d0000067ab9 */ /* 0x000fe40000000800 */
[----:B------:R-:W-:-:S05]  /*46c0*/  IADD3 R3, P1, R22, UR6, RZ ;  /* 0x0000000616037c10 */ /* 0x000fca000ff3e0ff */
[----:B------:R-:W-:-:S04]  /*46d0*/  IMAD.X R15, RZ, RZ, R19, P1 ;  /* 0x000000ffff0f7224 */ /* 0x000fc800008e0613 */
[----:B------:R-:W-:-:S04]  /*46e0*/  IMAD.WIDE.U32 R4, R15, UR4, RZ ;  /* 0x000000040f047c25 */ /* 0x000fc8000f8e00ff */
[----:B------:R-:W-:-:S04]  /*46f0*/  IMAD.WIDE.U32 R4, P1, R3, UR5, R4 ;  /* 0x0000000503047c25 */ /* 0x000fc8000f820004 */
[----:B------:R-:W-:-:S04]  /*4700*/  IMAD.WIDE.U32 R2, R3, UR4, RZ ;  /* 0x0000000403027c25 */ /* 0x000fc8000f8e00ff */
[----:B------:R-:W-:Y:S01]  /*4710*/  IMAD.MOV.U32 R2, RZ, RZ, R5 ;  /* 0x000000ffff027224 */ /* 0x000fe200078e0005 */
[----:B------:R-:W-:Y:S01]  /*4720*/  IADD3 RZ, P3, R3, R4, RZ ;  /* 0x0000000403ff7210 */ /* 0x000fe20007f7e0ff */
[----:B------:R-:W-:-:S04]  /*4730*/  IMAD.X R3, RZ, RZ, RZ, P1 ;  /* 0x000000ffff037224 */ /* 0x000fc800008e06ff */
[----:B------:R-:W-:-:S08]  /*4740*/  IMAD.WIDE.U32.X R2, R15, UR5, R2, P3 ;  /* 0x000000050f027c25 */ /* 0x000fd000098e0402 */
.L_x_57:
[--C-:B------:R-:W-:Y:S01]  /*4750*/  SHF.R.U64 R27, R2, UR7, R3.reuse ;  /* 0x00000007021b7c19 */ /* 0x100fe20008001203 */
[----:B------:R-:W-:Y:S01]  /*4760*/  FMUL R14, R14, UR8 ;  /* 0x000000080e0e7c20 */ /* 0x000fe20008400000 */
[----:B------:R-:W-:Y:S01]  /*4770*/  SHF.R.U32.HI R2, RZ, UR7, R3 ;  /* 0x00000007ff027c19 */ /* 0x000fe20008011603 */
[----:B------:R-:W0:Y:S01]  /*4780*/  LDC R21, c[0x0][0x144] ;  /* 0x00005100ff157b82 */ /* 0x000e220000000800 */
[----:B------:R-:W-:Y:S01]  /*4790*/  IADD3 R15, P1, RZ, -R27, RZ ;  /* 0x8000001bff0f7210 */ /* 0x000fe20007f3e0ff */
[----:B------:R-:W-:Y:S01]  /*47a0*/  ULDC UR6, c[0x0][0x154] ;  /* 0x0000550000067ab9 */ /* 0x000fe20000000800 */
[----:B-1----:R-:W-:Y:S01]  /*47b0*/  I2FP.F32.U32 R3, R13 ;  /* 0x0000000d00037245 */ /* 0x002fe20000201000 */
[----:B------:R-:W1:Y:S01]  /*47c0*/  F2I.U32.TRUNC.NTZ R14, R14 ;  /* 0x0000000e000e7305 */ /* 0x000e62000020f000 */
[----:B------:R-:W-:Y:S01]  /*47d0*/  ULDC.64 UR4, c[0x0][0x620] ;  /* 0x0001880000047ab9 */ /* 0x000fe20000000a00 */
[----:B------:R-:W-:Y:S01]  /*47e0*/  IMAD.X R2, RZ, RZ, ~R2, P1 ;  /* 0x000000ffff027224 */ /* 0x000fe200008e0e02 */
[----:B------:R-:W-:Y:S01]  /*47f0*/  ISETP.NE.AND P4, PT, R23, 0x1, PT ;  /* 0x000000011700780c */ /* 0x000fe20003f85270 */
[----:B------:R-:W-:Y:S01]  /*4800*/  FMUL R4, R3, UR6 ;  /* 0x0000000603047c20 */ /* 0x000fe20008400000 */
[----:B------:R-:W2:Y:S01]  /*4810*/  LDC R20, c[0x0][0x148] ;  /* 0x00005200ff147b82 */ /* 0x000ea20000000800 */
[----:B------:R-:W-:Y:S01]  /*4820*/  IMAD R2, R2, UR4, RZ ;  /* 0x0000000402027c24 */ /* 0x000fe2000f8e02ff */
[----:B------:R-:W-:Y:S01]  /*4830*/  ULDC.64 UR6, c[0x0][0x640] ;  /* 0x0001900000067ab9 */ /* 0x000fe20000000a00 */
[----:B------:R-:W-:Y:S01]  /*4840*/  IMAD.MOV.U32 R3, RZ, RZ, R19 ;  /* 0x000000ffff037224 */ /* 0x000fe200078e0013 */
[----:B------:R-:W-:Y:S01]  /*4850*/  ISETP.NE.U32.AND P1, PT, RZ, UR6, PT ;  /* 0x00000006ff007c0c */ /* 0x000fe2000bf25070 */
[----:B------:R-:W3:Y:S01]  /*4860*/  F2I.U32.TRUNC.NTZ R4, R4 ;  /* 0x0000000400047305 */ /* 0x000ee2000020f000 */
[----:B------:R-:W-:-:S02]  /*4870*/  IMAD R5, R15, UR5, R2 ;  /* 0x000000050f057c24 */ /* 0x000fc4000f8e0202 */
[----:B------:R-:W-:Y:S01]  /*4880*/  IMAD.MOV.U32 R2, RZ, RZ, R22 ;  /* 0x000000ffff027224 */ /* 0x000fe200078e0016 */
[----:B------:R-:W-:Y:S01]  /*4890*/  ISETP.NE.AND.EX P1, PT, RZ, UR7, PT, P1 ;  /* 0x00000007ff007c0c */ /* 0x000fe2000bf25310 */
[----:B-1----:R-:W-:Y:S02]  /*48a0*/  IMAD.MOV R14, RZ, RZ, -R14 ;  /* 0x000000ffff0e7224 */ /* 0x002fe400078e0a0e */
[----:B------:R-:W-:Y:S01]  /*48b0*/  IMAD.WIDE.U32 R2, R15, UR4, R2 ;  /* 0x000000040f027c25 */ /* 0x000fe2000f8e0002 */
[----:B------:R-:W-:-:S03]  /*48c0*/  ULDC UR4, c[0x0][0x618] ;  /* 0x0001860000047ab9 */ /* 0x000fc60000000800 */
[----:B------:R-:W-:Y:S02]  /*48d0*/  IMAD.IADD R3, R3, 0x1, R5 ;  /* 0x0000000103037824 */ /* 0x000fe400078e0205 */
[----:B0-----:R-:W-:-:S03]  /*48e0*/  IMAD R12, R21, R14, R12 ;  /* 0x0000000e150c7224 */ /* 0x001fc600078e020c */
[--C-:B------:R-:W-:Y:S01]  /*48f0*/  SHF.R.U64 R14, R2, UR4, R3.reuse ;  /* 0x00000004020e7c19 */ /* 0x100fe20008001203 */
[----:B---3--:R-:W-:Y:S01]  /*4900*/  IMAD.MOV R2, RZ, RZ, -R4 ;  /* 0x000000ffff027224 */ /* 0x008fe200078e0a04 */
[----:B------:R-:W-:Y:S01]  /*4910*/  SHF.R.U32.HI R3, RZ, UR4, R3 ;  /* 0x00000004ff037c19 */ /* 0x000fe20008011603 */
[----:B------:R-:W-:Y:S02]  /*4920*/  ULDC UR4, c[0x0][0x608] ;  /* 0x0001820000047ab9 */ /* 0x000fe40000000800 */
[----:B--2---:R-:W-:Y:S01]  /*4930*/  @P4 IMAD R12, R20, R2, R13 ;  /* 0x00000002140c4224 */ /* 0x004fe200078e020d */
[--C-:B------:R-:W-:Y:S02]  /*4940*/  SHF.R.U64 R20, R14, UR4, R3.reuse ;  /* 0x000000040e147c19 */ /* 0x100fe40008001203 */
[----:B------:R-:W-:Y:S01]  /*4950*/  SHF.R.U32.HI R3, RZ, UR4, R3 ;  /* 0x00000004ff037c19 */ /* 0x000fe20008011603 */
[----:B------:R-:W-:-:S03]  /*4960*/  ULDC UR4, c[0x0][0x658] ;  /* 0x0001960000047ab9 */ /* 0x000fc60000000800 */
[--C-:B------:R-:W-:Y:S02]  /*4970*/  SHF.R.U64 R13, R20, UR4, R3.reuse ;  /* 0x00000004140d7c19 */ /* 0x100fe40008001203 */
[----:B------:R-:W-:-:S03]  /*4980*/  SHF.R.U32.HI R15, RZ, UR4, R3 ;  /* 0x00000004ff0f7c19 */ /* 0x000fc60008011603 */
[----:B------:R-:W-:Y:S02]  /*4990*/  IMAD.MOV.U32 R4, RZ, RZ, R13 ;  /* 0x000000ffff047224 */ /* 0x000fe400078e000d */
[----:B------:R-:W-:Y:S01]  /*49a0*/  IMAD.MOV.U32 R3, RZ, RZ, R15 ;  /* 0x000000ffff037224 */ /* 0x000fe200078e000f */
[----:B------:R-:W-:Y:S06]  /*49b0*/  @!P1 BRA `(.L_x_58) ;  /* 0x00000000002c9947 */ /* 0x000fec0003800000 */
        /* <DEDUP_REMOVED lines=9> */
[----:B------:R-:W-:-:S04]  /*4a50*/  IMAD.WIDE.U32.X R2, R15, UR7, R2, P3 ;  /* 0x000000070f027c25 */ /* 0x000fc800098e0402 */
[----:B------:R-:W-:-:S07]  /*4a60*/  IMAD.MOV.U32 R4, RZ, RZ, R2 ;  /* 0x000000ffff047224 */ /* 0x000fce00078e0002 */
.L_x_58:
[----:B------:R-:W-:Y:S01]  /*4a70*/  ULDC UR4, c[0x0][0x648] ;  /* 0x0001920000047ab9 */ /* 0x000fe20000000800 */
[----:B------:R-:W-:Y:S01]  /*4a80*/  LOP3.LUT R2, R20, UR29, RZ, 0xc0, !PT ;  /* 0x0000001d14027c12 */ /* 0x000fe2000f8ec0ff */
[----:B------:R-:W-:Y:S01]  /*4a90*/  ULDC UR5, c[0x0][0x610] ;  /* 0x0001840000057ab9 */ /* 0x000fe20000000800 */
[----:B------:R-:W-:Y:S01]  /*4aa0*/  SHF.R.U64 R3, R4, UR4, R3 ;  /* 0x0000000404037c19 */ /* 0x000fe20008001203 */
[----:B------:R-:W-:Y:S01]  /*4ab0*/  ULDC UR4, c[0x0][0x638] ;  /* 0x00018e0000047ab9 */ /* 0x000fe20000000800 */
[----:B------:R-:W-:-:S03]  /*4ac0*/  LOP3.LUT R14, R14, UR13, RZ, 0xc0, !PT ;  /* 0x0000000d0e0e7c12 */ /* 0x000fc6000f8ec0ff */
[----:B------:R-:W-:Y:S02]  /*4ad0*/  IMAD.MOV R4, RZ, RZ, -R3 ;  /* 0x000000ffff047224 */ /* 0x000fe400078e0a03 */
[----:B------:R-:W-:Y:S02]  /*4ae0*/  IMAD R3, R3, UR21, R2 ;  /* 0x0000001503037c24 */ /* 0x000fe4000f8e0202 */
[----:B------:R-:W-:Y:S01]  /*4af0*/  IMAD R13, R4, UR4, R13 ;  /* 0x00000004040d7c24 */ /* 0x000fe2000f8e020d */
[----:B------:R-:W-:Y:S01]  /*4b00*/  ULDC UR4, c[0x0][0x600] ;  /* 0x0001800000047ab9 */ /* 0x000fe20000000800 */
[----:B------:R-:W-:Y:S02]  /*4b10*/  IMAD R12, R3, UR5, R12 ;  /* 0x00000005030c7c24 */ /* 0x000fe4000f8e020c */
[----:B------:R-:W-:Y:S02]  /*4b20*/  IMAD R13, R13, UR4, R14 ;  /* 0x000000040d0d7c24 */ /* 0x000fe4000f8e020e */
[----:B------:R-:W-:-:S03]  /*4b30*/  IMAD.MOV.U32 R2, RZ, RZ, 0x1 ;  /* 0x00000001ff027424 */ /* 0x000fc600078e00ff */
[----:B------:R-:W-:Y:S02]  /*4b40*/  SEL R25, R13, R12, !P4 ;  /* 0x0000000c0d197207 */ /* 0x000fe40006000000 */
[----:B------:R-:W-:-:S07]  /*4b50*/  SEL R24, R12, R13, !P4 ;  /* 0x0000000d0c187207 */ /* 0x000fce0006000000 */
.L_x_56:
[----:B------:R-:W-:Y:S05]  /*4b60*/  BSYNC B1 ;  /* 0x0000000000017941 */ /* 0x000fea0003800000 */
.L_x_55:
[----:B------:R-:W-:-:S13]  /*4b70*/  LOP3.LUT P1, RZ, R2, 0xff, RZ, 0xc0, !PT ;  /* 0x000000ff02ff7812 */ /* 0x000fda000782c0ff */
[----:B------:R-:W-:Y:S05]  /*4b80*/  @P1 BRA `(.L_x_59) ;  /* 0xfffffff000a81947 */ /* 0x000fea000383ffff */
[----:B------:R-:W-:Y:S05]  /*4b90*/  BSYNC B0 ;  /* 0x0000000000007941 */ /* 0x000fea0003800000 */
.L_x_47:
[----:B------:R-:W-:-:S03]  /*4ba0*/  UMOV UR4, 0xffffffff ;  /* 0xffffffff00047882 */ /* 0x000fc60000000000 */
[----:B------:R-:W-:Y:S05]  /*4bb0*/  BRA.DIV UR4, `(.L_x_60) ;  /* 0x0000000604907947 */ /* 0x000fea000b800000 */
[----:B------:R-:W-:-:S13]  /*4bc0*/  ELECT P6, URZ, PT ;  /* 0x00000000003f782f */ /* 0x000fda00038c0000 */
.L_x_78:
[----:B------:R-:W-:Y:S04]  /*4bd0*/  BSSY B0, `(.L_x_61) ;  /* 0x000003d000007945 */ /* 0x000fe80003800000 */
[----:B------:R-:W-:Y:S05]  /*4be0*/  @!P6 BRA `(.L_x_62) ;  /* 0x0000000000ece947 */ /* 0x000fea0003800000 */
[----:B------:R-:W-:-:S04]  /*4bf0*/  LOP3.LUT R18, R18, 0x2, RZ, 0xfc, !PT ;  /* 0x0000000212127812 */ /* 0x000fc800078efcff */
[----:B------:R-:W-:-:S13]  /*4c00*/  ISETP.NE.AND P0, PT, R18, 0x3, PT ;  /* 0x000000031200780c */ /* 0x000fda0003f05270 */
[----:B------:R-:W-:Y:S05]  /*4c10*/  @!P0 BRA `(.L_x_63) ;  /* 0x0000000000048947 */ /* 0x000fea0003800000 */
[----:B------:R-:W-:Y:S01]  /*4c20*/  BPT.TRAP 0x1 ;  /* 0x000000040000795c */ /* 0x000fe20000300000 */
.L_x_63:
[----:B------:R-:W0:Y:S01]  /*4c30*/  S2R R3, SR_CgaCtaId ;  /* 0x0000000000037919 */ /* 0x000e220000008800 */
[----:B------:R-:W-:Y:S02]  /*4c40*/  MOV R0, 0x400 ;  /* 0x0000040000007802 */ /* 0x000fe40000000f00 */
[----:B------:R-:W-:Y:S02]  /*4c50*/  SHF.L.U32 R2, R6, 0x1f, RZ ;  /* 0x0000001f06027819 */ /* 0x000fe400000006ff */
[----:B0-----:R-:W-:-:S05]  /*4c60*/  LEA R0, R3, R0, 0x18 ;  /* 0x0000000003007211 */ /* 0x001fca00078ec0ff */
[----:B------:R-:W-:-:S04]  /*4c70*/  VIADD R0, R0, 0x30 ;  /* 0x0000003000007836 */ /* 0x000fc80000000000 */
[C---:B------:R-:W-:Y:S02]  /*4c80*/  IMAD R5, R7.reuse, 0x8, R0 ;  /* 0x0000000807057824 */ /* 0x040fe400078e0200 */
[----:B------:R-:W-:Y:S02]  /*4c90*/  VIADD R7, R7, 0x1 ;  /* 0x0000000107077836 */ /* 0x000fe40000000000 */
[----:B------:R-:W0:Y:S03]  /*4ca0*/  SYNCS.PHASECHK.TRANS64.TRYWAIT P0, [R5+URZ], R2 ;  /* 0x00000002050075a7 */ /* 0x000e26000800017f */
[----:B------:R-:W-:-:S04]  /*4cb0*/  ISETP.NE.AND P1, PT, R7, 0x6, PT ;  /* 0x000000060700780c */ /* 0x000fc80003f25270 */
[----:B------:R-:W-:Y:S02]  /*4cc0*/  SEL R3, RZ, 0x1, P1 ;  /* 0x00000001ff037807 */ /* 0x000fe40000800000 */
[----:B------:R-:W-:Y:S02]  /*4cd0*/  SEL R7, R7, RZ, P1 ;  /* 0x000000ff07077207 */ /* 0x000fe40000800000 */
[----:B------:R-:W-:-:S03]  /*4ce0*/  LOP3.LUT R6, R6, R3, RZ, 0x3c, !PT ;  /* 0x0000000306067212 */ /* 0x000fc600078e3cff */
[----:B------:R-:W-:Y:S01]  /*4cf0*/  IMAD R9, R7, 0x8, R0 ;  /* 0x0000000807097824 */ /* 0x000fe200078e0200 */
[----:B------:R-:W-:Y:S01]  /*4d00*/  SHF.L.U32 R4, R6, 0x1f, RZ ;  /* 0x0000001f06047819 */ /* 0x000fe200000006ff */
[----:B0-----:R-:W-:Y:S06]  /*4d10*/  @!P0 BRA `(.L_x_64) ;  /* 0x0000000400588947 */ /* 0x001fec0003800000 */
.L_x_79:
[----:B------:R-:W1:Y:S01]  /*4d20*/  SYNCS.PHASECHK.TRANS64.TRYWAIT P0, [R9+URZ], R4 ;  /* 0x00000004090075a7 */ /* 0x000e62000800017f */
[----:B0-----:R-:W-:-:S05]  /*4d30*/  VIADD R2, R7, 0x1 ;  /* 0x0000000107027836 */ /* 0x001fca0000000000 */
[----:B------:R-:W-:-:S04]  /*4d40*/  ISETP.NE.AND P1, PT, R2, 0x6, PT ;  /* 0x000000060200780c */ /* 0x000fc80003f25270 */
[----:B------:R-:W-:Y:S02]  /*4d50*/  SEL R3, RZ, 0x1, P1 ;  /* 0x00000001ff037807 */ /* 0x000fe40000800000 */
[----:B------:R-:W-:Y:S02]  /*4d60*/  SEL R7, R2, RZ, P1 ;  /* 0x000000ff02077207 */ /* 0x000fe40000800000 */
[----:B------:R-:W-:-:S03]  /*4d70*/  LOP3.LUT R6, R6, R3, RZ, 0x3c, !PT ;  /* 0x0000000306067212 */ /* 0x000fc600078e3cff */
[----:B------:R-:W-:Y:S01]  /*4d80*/  IMAD R8, R7, 0x8, R0 ;  /* 0x0000000807087824 */ /* 0x000fe200078e0200 */
[----:B------:R-:W-:Y:S01]  /*4d90*/  SHF.L.U32 R5, R6, 0x1f, RZ ;  /* 0x0000001f06057819 */ /* 0x000fe200000006ff */
[----:B-1----:R-:W-:Y:S06]  /*4da0*/  @!P0 BRA `(.L_x_65) ;  /* 0x0000000400488947 */ /* 0x002fec0003800000 */
.L_x_80:
[----:B------:R-:W1:Y:S01]  /*4db0*/  SYNCS.PHASECHK.TRANS64.TRYWAIT P0, [R8+URZ], R5 ;  /* 0x00000005080075a7 */ /* 0x000e62000800017f */
[----:B------:R-:W-:-:S05]  /*4dc0*/  VIADD R2, R7, 0x1 ;  /* 0x0000000107027836 */ /* 0x000fca0000000000 */
[----:B------:R-:W-:-:S04]  /*4dd0*/  ISETP.NE.AND P1, PT, R2, 0x6, PT ;  /* 0x000000060200780c */ /* 0x000fc80003f25270 */
[----:B------:R-:W-:Y:S02]  /*4de0*/  SEL R3, RZ, 0x1, P1 ;  /* 0x00000001ff037807 */ /* 0x000fe40000800000 */
[----:B------:R-:W-:Y:S02]  /*4df0*/  SEL R7, R2, RZ, P1 ;  /* 0x000000ff02077207 */ /* 0x000fe40000800000 */
[----:B------:R-:W-:-:S03]  /*4e00*/  LOP3.LUT R6, R6, R3, RZ, 0x3c, !PT ;  /* 0x0000000306067212 */ /* 0x000fc600078e3cff */
[----:B0-----:R-:W-:Y:S01]  /*4e10*/  IMAD R9, R7, 0x8, R0 ;  /* 0x0000000807097824 */ /* 0x001fe200078e0200 */
[----:B------:R-:W-:Y:S01]  /*4e20*/  SHF.L.U32 R4, R6, 0x1f, RZ ;  /* 0x0000001f06047819 */ /* 0x000fe200000006ff */
[----:B-1----:R-:W-:Y:S06]  /*4e30*/  @!P0 BRA `(.L_x_66) ;  /* 0x0000000400388947 */ /* 0x002fec0003800000 */
.L_x_81:
[----:B------:R-:W1:Y:S01]  /*4e40*/  SYNCS.PHASECHK.TRANS64.TRYWAIT P0, [R9+URZ], R4 ;  /* 0x00000004090075a7 */ /* 0x000e62000800017f */
[----:B------:R-:W-:-:S05]  /*4e50*/  VIADD R2, R7, 0x1 ;  /* 0x0000000107027836 */ /* 0x000fca0000000000 */
[----:B------:R-:W-:-:S04]  /*4e60*/  ISETP.NE.AND P1, PT, R2, 0x6, PT ;  /* 0x000000060200780c */ /* 0x000fc80003f25270 */
[----:B------:R-:W-:Y:S02]  /*4e70*/  SEL R3, RZ, 0x1, P1 ;  /* 0x00000001ff037807 */ /* 0x000fe40000800000 */
[----:B------:R-:W-:Y:S02]  /*4e80*/  SEL R7, R2, RZ, P1 ;  /* 0x000000ff02077207 */ /* 0x000fe40000800000 */
[----:B------:R-:W-:-:S03]  /*4e90*/  LOP3.LUT R11, R6, R3, RZ, 0x3c, !PT ;  /* 0x00000003060b7212 */ /* 0x000fc600078e3cff */
[----:B------:R-:W-:Y:S01]  /*4ea0*/  IMAD R6, R7, 0x8, R0 ;  /* 0x0000000807067824 */ /* 0x000fe200078e0200 */
[----:B0-----:R-:W-:Y:S01]  /*4eb0*/  SHF.L.U32 R5, R11, 0x1f, RZ ;  /* 0x0000001f0b057819 */ /* 0x001fe200000006ff */
[----:B-1----:R-:W-:Y:S06]  /*4ec0*/  @!P0 BRA `(.L_x_67) ;  /* 0x0000000400288947 */ /* 0x002fec0003800000 */
.L_x_82:
[----:B------:R-:W1:Y:S01]  /*4ed0*/  SYNCS.PHASECHK.TRANS64.TRYWAIT P0, [R6+URZ], R5 ;  /* 0x00000005060075a7 */ /* 0x000e62000800017f */
[----:B------:R-:W-:-:S05]  /*4ee0*/  VIADD R2, R7, 0x1 ;  /* 0x0000000107027836 */ /* 0x000fca0000000000 */
[----:B------:R-:W-:-:S04]  /*4ef0*/  ISETP.NE.AND P1, PT, R2, 0x6, PT ;  /* 0x000000060200780c */ /* 0x000fc80003f25270 */
[----:B0-----:R-:W-:Y:S02]  /*4f00*/  SEL R4, RZ, 0x1, P1 ;  /* 0x00000001ff047807 */ /* 0x001fe40000800000 */
[----:B------:R-:W-:Y:S02]  /*4f10*/  SEL R3, R2, RZ, P1 ;  /* 0x000000ff02037207 */ /* 0x000fe40000800000 */
[----:B------:R-:W-:Y:S01]  /*4f20*/  LOP3.LUT R4, R11, R4, RZ, 0x3c, !PT ;  /* 0x000000040b047212 */ /* 0x000fe200078e3cff */
[----:B-1----:R-:W-:Y:S06]  /*4f30*/  @!P0 BRA `(.L_x_68) ;  /* 0x0000000400208947 */ /* 0x002fec0003800000 */
.L_x_83:
[----:B------:R-:W-:Y:S01]  /*4f40*/  IMAD R3, R3, 0x8, R0 ;  /* 0x0000000803037824 */ /* 0x000fe200078e0200 */
[----:B------:R-:W-:-:S07]  /*4f50*/  SHF.L.U32 R0, R4, 0x1f, RZ ;  /* 0x0000001f04007819 */ /* 0x000fce00000006ff */
.L_x_69:
[----:B-1----:R1:W2:Y:S02]  /*4f60*/  SYNCS.PHASECHK.TRANS64.TRYWAIT P0, [R3+URZ], R0 ;  /* 0x00000000030075a7 */ /* 0x0022a4000800017f */
[----:B--2---:R-:W-:Y:S05]  /*4f70*/  @!P0 NANOSLEEP.SYNCS 0x989680 ;  /* 0x009896800000895d */ /* 0x004fea0003900000 */
[----:B------:R-:W2:Y:S02]  /*4f80*/  @!P0 SYNCS.PHASECHK.TRANS64 P0, [R3+URZ], R0 ;  /* 0x00000000030085a7 */ /* 0x000ea4000800007f */
[----:B--2---:R-:W-:Y:S05]  /*4f90*/  @!P0 BRA `(.L_x_69) ;  /* 0xfffffffc00f08947 */ /* 0x004fea000383ffff */
.L_x_62:
[----:B------:R-:W-:Y:S05]  /*4fa0*/  BSYNC B0 ;  /* 0x0000000000007941 */ /* 0x000fea0003800000 */
.L_x_61:
[----:B------:R-:W-:Y:S05]  /*4fb0*/  EXIT ;  /* 0x000000000000794d */ /* 0x000fea0003800000 */
.L_x_19:
[----:B0-----:R-:W-:-:S04]  /*4fc0*/  IMAD.U32 R3, RZ, RZ, UR43 ;  /* 0x0000002bff037e24 */ /* 0x001fc8000f8e00ff */
[----:B------:R0:W1:Y:S03]  /*4fd0*/  SYNCS.PHASECHK.TRANS64.TRYWAIT P0, [R3+URZ+-0x8], R0 ;  /* 0xfffff800030075a7 */ /* 0x000066000800017f */
[----:B-1----:R-:W-:Y:S05]  /*4fe0*/  @!P0 NANOSLEEP.SYNCS 0x989680 ;  /* 0x009896800000895d */ /* 0x002fea0003900000 */
[----:B------:R-:W1:Y:S02]  /*4ff0*/  @!P0 SYNCS.PHASECHK.TRANS64 P0, [R3+URZ+-0x8], R0 ;  /* 0xfffff800030085a7 */ /* 0x000e64000800007f */
[----:B-1----:R-:W-:Y:S05]  /*5000*/  @!P0 BRA `(.L_x_19) ;  /* 0xfffffffc00ec8947 */ /* 0x002fea000383ffff */
[----:B------:R-:W-:Y:S05]  /*5010*/  BRA `(.L_x_70) ;  /* 0xffffffc8000c7947 */ /* 0x000fea000383ffff */
.L_x_24:
[----:B-1----:R1:W2:Y:S02]  /*5020*/  SYNCS.PHASECHK.TRANS64.TRYWAIT P1, [R3+URZ], R0 ;  /* 0x00000000030075a7 */ /* 0x0022a4000802017f */
[----:B--2---:R-:W-:Y:S05]  /*5030*/  @!P1 NANOSLEEP.SYNCS 0x989680 ;  /* 0x009896800000995d */ /* 0x004fea0003900000 */
[----:B------:R-:W2:Y:S02]  /*5040*/  @!P1 SYNCS.PHASECHK.TRANS64 P1, [R3+URZ], R0 ;  /* 0x00000000030095a7 */ /* 0x000ea4000802007f */
[----:B--2---:R-:W-:Y:S05]  /*5050*/  @!P1 BRA `(.L_x_24) ;  /* 0xfffffffc00f09947 */ /* 0x004fea000383ffff */
[----:B------:R-:W-:Y:S05]  /*5060*/  BRA `(.L_x_23) ;  /* 0xffffffc800787947 */ /* 0x000fea000383ffff */
.L_x_29:
[----:B-1----:R-:W-:-:S04]  /*5070*/  IMAD.U32 R4, RZ, RZ, UR5 ;  /* 0x00000005ff047e24 */ /* 0x002fc8000f8e00ff */
[----:B------:R1:W2:Y:S03]  /*5080*/  SYNCS.PHASECHK.TRANS64.TRYWAIT P1, [R4+URZ], R3 ;  /* 0x00000003040075a7 */ /* 0x0002a6000802017f */
[----:B--2---:R-:W-:Y:S05]  /*5090*/  @!P1 NANOSLEEP.SYNCS 0x989680 ;  /* 0x009896800000995d */ /* 0x004fea0003900000 */
[----:B------:R-:W2:Y:S02]  /*50a0*/  @!P1 SYNCS.PHASECHK.TRANS64 P1, [R4+URZ], R3 ;  /* 0x00000003040095a7 */ /* 0x000ea4000802007f */
[----:B--2---:R-:W-:Y:S05]  /*50b0*/  @!P1 BRA `(.L_x_29) ;  /* 0xfffffffc00ec9947 */ /* 0x004fea000383ffff */
[----:B------:R-:W-:Y:S05]  /*50c0*/  BRA `(.L_x_28) ;  /* 0xffffffd000807947 */ /* 0x000fea000383ffff */
.L_x_35:
[----:B0-----:R-:W-:-:S04]  /*50d0*/  IMAD.U32 R3, RZ, RZ, UR43 ;  /* 0x0000002bff037e24 */ /* 0x001fc8000f8e00ff */
[----:B------:R0:W1:Y:S03]  /*50e0*/  SYNCS.PHASECHK.TRANS64.TRYWAIT P0, [R3+URZ+0x8], R0 ;  /* 0x00000800030075a7 */ /* 0x000066000800017f */
[----:B-1----:R-:W-:Y:S05]  /*50f0*/  @!P0 NANOSLEEP.SYNCS 0x989680 ;  /* 0x009896800000895d */ /* 0x002fea0003900000 */
[----:B------:R-:W1:Y:S02]  /*5100*/  @!P0 SYNCS.PHASECHK.TRANS64 P0, [R3+URZ+0x8], R0 ;  /* 0x00000800030085a7 */ /* 0x000e64000800007f */
[----:B-1----:R-:W-:Y:S05]  /*5110*/  @!P0 BRA `(.L_x_35) ;  /* 0xfffffffc00ec8947 */ /* 0x002fea000383ffff */
[----:B------:R-:W-:Y:S05]  /*5120*/  BRA `(.L_x_71) ;  /* 0xffffffdc00147947 */ /* 0x000fea000383ffff */
.L_x_48:
[----:B------:R-:W-:Y:S01]  /*5130*/  BSSY B1, `(.L_x_72) ;  /* 0x0000006000017945 */ /* 0x000fe20003800000 */
[----:B------:R-:W-:-:S07]  /*5140*/  IMAD.MOV.U32 R15, RZ, RZ, -0x1 ;  /* 0xffffffffff0f7424 */ /* 0x000fce00078e00ff */
[----:B------:R-:W-:Y:S05]  /*5150*/  WARPSYNC.COLLECTIVE R15, `(.L_x_73) ;  /* 0x000000000f0c7348 */ /* 0x000fea0003c00000 */
[----:B------:R-:W-:Y:S02]  /*5160*/  ELECT P6, UR62, PT ;  /* 0x00000000003e782f */ /* 0x000fe400038c0000 */
[----:B------:R-:W-:Y:S01]  /*5170*/  MOV R14, UR62 ;  /* 0x0000003e000e7c02 */ /* 0x000fe20008000f00 */
[----:B------:R-:W-:Y:S10]  /*5180*/  ENDCOLLECTIVE ;  /* 0x000000000000791b */ /* 0x000ff40003800000 */
.L_x_73:
[----:B------:R-:W-:Y:S05]  /*5190*/  BSYNC B1 ;  /* 0x0000000000017941 */ /* 0x000fea0003800000 */
.L_x_72:
[----:B------:R-:W-:Y:S05]  /*51a0*/  BRA `(.L_x_74) ;  /* 0xffffffec002c7947 */ /* 0x000fea000383ffff */
.L_x_51:
[----:B0-----:R0:W1:Y:S02]  /*51b0*/  SYNCS.PHASECHK.TRANS64.TRYWAIT P1, [R12+URZ+0x30], R3 ;  /* 0x000030030c0075a7 */ /* 0x001064000802017f */
[----:B-1----:R-:W-:Y:S05]  /*51c0*/  @!P1 NANOSLEEP.SYNCS 0x989680 ;  /* 0x009896800000995d */ /* 0x002fea0003900000 */
[----:B------:R-:W1:Y:S02]  /*51d0*/  @!P1 SYNCS.PHASECHK.TRANS64 P1, [R12+URZ+0x30], R3 ;  /* 0x000030030c0095a7 */ /* 0x000e64000802007f */
[----:B-1----:R-:W-:Y:S05]  /*51e0*/  @!P1 BRA `(.L_x_51) ;  /* 0xfffffffc00f09947 */ /* 0x002fea000383ffff */
[----:B------:R-:W-:Y:S05]  /*51f0*/  BRA `(.L_x_75) ;  /* 0xffffffec00607947 */ /* 0x000fea000383ffff */
.L_x_60:
[----:B------:R-:W-:Y:S01]  /*5200*/  BSSY B0, `(.L_x_76) ;  /* 0x0000006000007945 */ /* 0x000fe20003800000 */
[----:B------:R-:W-:-:S07]  /*5210*/  IMAD.MOV.U32 R15, RZ, RZ, -0x1 ;  /* 0xffffffffff0f7424 */ /* 0x000fce00078e00ff */
[----:B------:R-:W-:Y:S05]  /*5220*/  WARPSYNC.COLLECTIVE R15, `(.L_x_77) ;  /* 0x000000000f0c7348 */ /* 0x000fea0003c00000 */
[----:B------:R-:W-:Y:S02]  /*5230*/  ELECT P6, UR62, PT ;  /* 0x00000000003e782f */ /* 0x000fe400038c0000 */
[----:B------:R-:W-:Y:S01]  /*5240*/  MOV R14, UR62 ;  /* 0x0000003e000e7c02 */ /* 0x000fe20008000f00 */
[----:B------:R-:W-:Y:S10]  /*5250*/  ENDCOLLECTIVE ;  /* 0x000000000000791b */ /* 0x000ff40003800000 */
.L_x_77:
[----:B------:R-:W-:Y:S05]  /*5260*/  BSYNC B0 ;  /* 0x0000000000007941 */ /* 0x000fea0003800000 */
.L_x_76:
[----:B------:R-:W-:Y:S05]  /*5270*/  BRA `(.L_x_78) ;  /* 0xfffffff800547947 */ /* 0x000fea000383ffff */
.L_x_64:
[----:B0-----:R0:W1:Y:S02]  /*5280*/  SYNCS.PHASECHK.TRANS64.TRYWAIT P0, [R5+URZ], R2 ;  /* 0x00000002050075a7 */ /* 0x001064000800017f */
[----:B-1----:R-:W-:Y:S05]  /*5290*/  @!P0 NANOSLEEP.SYNCS 0x989680 ;  /* 0x009896800000895d */ /* 0x002fea0003900000 */
[----:B------:R-:W1:Y:S02]  /*52a0*/  @!P0 SYNCS.PHASECHK.TRANS64 P0, [R5+URZ], R2 ;  /* 0x00000002050085a7 */ /* 0x000e64000800007f */
[----:B-1----:R-:W-:Y:S05]  /*52b0*/  @!P0 BRA `(.L_x_64) ;  /* 0xfffffffc00f08947 */ /* 0x002fea000383ffff */
[----:B------:R-:W-:Y:S05]  /*52c0*/  BRA `(.L_x_79) ;  /* 0xfffffff800947947 */ /* 0x000fea000383ffff */
.L_x_65:
[----:B0-----:R0:W1:Y:S02]  /*52d0*/  SYNCS.PHASECHK.TRANS64.TRYWAIT P0, [R9+URZ], R4 ;  /* 0x00000004090075a7 */ /* 0x001064000800017f */
[----:B-1----:R-:W-:Y:S05]  /*52e0*/  @!P0 NANOSLEEP.SYNCS 0x989680 ;  /* 0x009896800000895d */ /* 0x002fea0003900000 */
[----:B------:R-:W1:Y:S02]  /*52f0*/  @!P0 SYNCS.PHASECHK.TRANS64 P0, [R9+URZ], R4 ;  /* 0x00000004090085a7 */ /* 0x000e64000800007f */
[----:B-1----:R-:W-:Y:S05]  /*5300*/  @!P0 BRA `(.L_x_65) ;  /* 0xfffffffc00f08947 */ /* 0x002fea000383ffff */
[----:B------:R-:W-:Y:S05]  /*5310*/  BRA `(.L_x_80) ;  /* 0xfffffff800a47947 */ /* 0x000fea000383ffff */
.L_x_66:
[----:B0-----:R0:W1:Y:S02]  /*5320*/  SYNCS.PHASECHK.TRANS64.TRYWAIT P0, [R8+URZ], R5 ;  /* 0x00000005080075a7 */ /* 0x001064000800017f */
[----:B-1----:R-:W-:Y:S05]  /*5330*/  @!P0 NANOSLEEP.SYNCS 0x989680 ;  /* 0x009896800000895d */ /* 0x002fea0003900000 */
[----:B------:R-:W1:Y:S02]  /*5340*/  @!P0 SYNCS.PHASECHK.TRANS64 P0, [R8+URZ], R5 ;  /* 0x00000005080085a7 */ /* 0x000e64000800007f */
[----:B-1----:R-:W-:Y:S05]  /*5350*/  @!P0 BRA `(.L_x_66) ;  /* 0xfffffffc00f08947 */ /* 0x002fea000383ffff */
[----:B------:R-:W-:Y:S05]  /*5360*/  BRA `(.L_x_81) ;  /* 0xfffffff800b47947 */ /* 0x000fea000383ffff */
.L_x_67:
[----:B0-----:R0:W1:Y:S02]  /*5370*/  SYNCS.PHASECHK.TRANS64.TRYWAIT P0, [R9+URZ], R4 ;  /* 0x00000004090075a7 */ /* 0x001064000800017f */
[----:B-1----:R-:W-:Y:S05]  /*5380*/  @!P0 NANOSLEEP.SYNCS 0x989680 ;  /* 0x009896800000895d */ /* 0x002fea0003900000 */
[----:B------:R-:W1:Y:S02]  /*5390*/  @!P0 SYNCS.PHASECHK.TRANS64 P0, [R9+URZ], R4 ;  /* 0x00000004090085a7 */ /* 0x000e64000800007f */
[----:B-1----:R-:W-:Y:S05]  /*53a0*/  @!P0 BRA `(.L_x_67) ;  /* 0xfffffffc00f08947 */ /* 0x002fea000383ffff */
[----:B------:R-:W-:Y:S05]  /*53b0*/  BRA `(.L_x_82) ;  /* 0xfffffff800c47947 */ /* 0x000fea000383ffff */
.L_x_68:
[----:B0-----:R0:W1:Y:S02]  /*53c0*/  SYNCS.PHASECHK.TRANS64.TRYWAIT P0, [R6+URZ], R5 ;  /* 0x00000005060075a7 */ /* 0x001064000800017f */
[----:B-1----:R-:W-:Y:S05]  /*53d0*/  @!P0 NANOSLEEP.SYNCS 0x989680 ;  /* 0x009896800000895d */ /* 0x002fea0003900000 */
[----:B------:R-:W1:Y:S02]  /*53e0*/  @!P0 SYNCS.PHASECHK.TRANS64 P0, [R6+URZ], R5 ;  /* 0x00000005060085a7 */ /* 0x000e64000800007f */
[----:B-1----:R-:W-:Y:S05]  /*53f0*/  @!P0 BRA `(.L_x_68) ;  /* 0xfffffffc00f08947 */ /* 0x002fea000383ffff */
[----:B------:R-:W-:Y:S05]  /*5400*/  BRA `(.L_x_83) ;  /* 0xfffffff800cc7947 */ /* 0x000fea000383ffff */
.L_x_84:
[----:B------:R-:W-:-:S00]  /*5410*/  BRA `(.L_x_84) ;  /* 0xfffffffc00fc7947 */ /* 0x000fc0000383ffff */
[----:B------:R-:W-:-:S00]  /*5420*/  NOP ;  /* 0x0000000000007918 */ /* 0x000fc00000000000 */
        /* <DEDUP_REMOVED lines=13> */
.L_x_85:


//--------------------- .nv.global.init           --------------------------
	.section	.nv.global.init,"aw",@progbits
.nv.global.init:
	.type		$str$22,@object
	.size		$str$22,($str$23 - $str$22)
$str$22:
        /*0000*/ 	.byte	0x6b, 0x5f, 0x74, 0x69, 0x6c, 0x65, 0x5f, 0x63, 0x6f, 0x75, 0x6e, 0x74, 0x20, 0x3e, 0x3d, 0x20
        /*0010*/ 	.byte	0x31, 0x00
	.type		$str$23,@object
	.size		$str$23,(__unnamed_1 - $str$23)
$str$23:
        /*0012*/ 	.byte	0x2f, 0x74, 0x6d, 0x70, 0x2f, 0x63, 0x75, 0x74, 0x6c, 0x61, 0x73, 0x73, 0x5f, 0x73, 0x77, 0x65
        /*0022*/ 	.byte	0x65, 0x70, 0x5f, 0x73, 0x72, 0x63, 0x2f, 0x69, 0x6e, 0x63, 0x6c, 0x75, 0x64, 0x65, 0x2f, 0x63
        /*0032*/ 	.byte	0x75, 0x74, 0x6c, 0x61, 0x73, 0x73, 0x2f, 0x67, 0x65, 0x6d, 0x6d, 0x2f, 0x63, 0x6f, 0x6c, 0x6c
        /*0042*/ 	.byte	0x65, 0x63, 0x74, 0x69, 0x76, 0x65, 0x2f, 0x73, 0x6d, 0x39, 0x30, 0x5f, 0x6d, 0x6d, 0x61, 0x5f
        /*0052*/ 	.byte	0x74, 0x6d, 0x61, 0x5f, 0x67, 0x6d, 0x6d, 0x61, 0x5f, 0x73, 0x73, 0x5f, 0x77, 0x61, 0x72, 0x70
        /*0062*/ 	.byte	0x73, 0x70, 0x65, 0x63, 0x69, 0x61, 0x6c, 0x69, 0x7a, 0x65, 0x64, 0x2e, 0x68, 0x70, 0x70, 0x00
	.type		__unnamed_1,@object
	.size		__unnamed_1,(.L_0 - __unnamed_1)
__unnamed_1:
        /*0072*/ 	.byte	0x76, 0x6f, 0x69, 0x64, 0x20, 0x63, 0x75, 0x74, 0x6c, 0x61, 0x73, 0x73, 0x3a, 0x3a, 0x67, 0x65
        /* <DEDUP_REMOVED lines=180> */
        /*0bc2*/ 	.byte	0x74, 0x69, 0x74, 0x79, 0x5d, 0x00
.L_0:


//--------------------- .nv.shared._ZN7cutlass13device_kernelINS_4gemm6kernel13GemmUniversalIN4cute5tupleIJiiiiEEENS1_10collective13CollectiveMmaINS1_34MainloopSm90TmaGmmaWarpSpecializedILi6ENS5_IJNS4_1CILi2EEENSA_ILi1EEESC_EEENS1_32KernelTmaWarpSpecializedPingpongEEENS5_IJNSA_ILi64EEENSA_ILi8EEENSA_ILi256EEEEEENS_10bfloat16_tENS5_IJlSC_lEEESK_SL_NS4_8TiledMMAINS4_8MMA_AtomIJNS4_4SM904GMMA26MMA_64x8x16_F32BF16BF16_SSILNSP_5MajorE0ELSR_0ELNSP_7ScaleInE1ELSS_1EEEEEENS4_6LayoutINS5_IJSC_SC_SC_EEENS5_IJNSA_ILi0EEESX_SX_EEEEENS5_IJNS4_10UnderscoreES10_S10_EEEEENS4_13SM90_TMA_LOADENS4_14ComposedLayoutINS4_7SwizzleILi3ELi4ELi3EEENS4_18smem_ptr_flag_bitsILi16EEENSV_INS5_IJSH_SG_EEENS5_IJSG_SC_EEEEEEEvNS4_8identityENS4_23SM90_TMA_LOAD_MULTICASTES1C_vS1D_EENS_8epilogue10collective6detail29Sm90TmaWarpSpecializedAdapterINS1H_15DefaultEpilogueISK_SL_SL_NS1G_6thread17LinearCombinationISK_Li1EffLNS1L_9ScaleType4KindE0ELNS_15FloatRoundStyleE2ESK_EENS1_15EpilogueDefaultEEEEEvvEEEEvNT_6ParamsE --------------------------
	.section	.nv.shared._ZN7cutlass13device_kernelINS_4gemm6kernel13GemmUniversalIN4cute5tupleIJiiiiEEENS1_10collective13CollectiveMmaINS1_34MainloopSm90TmaGmmaWarpSpecializedILi6ENS5_IJNS4_1CILi2EEENSA_ILi1EEESC_EEENS1_32KernelTmaWarpSpecializedPingpongEEENS5_IJNSA_ILi64EEENSA_ILi8EEENSA_ILi256EEEEEENS_10bfloat16_tENS5_IJlSC_lEEESK_SL_NS4_8TiledMMAINS4_8MMA_AtomIJNS4_4SM904GMMA26MMA_64x8x16_F32BF16BF16_SSILNSP_5MajorE0ELSR_0ELNSP_7ScaleInE1ELSS_1EEEEEENS4_6LayoutINS5_IJSC_SC_SC_EEENS5_IJNSA_ILi0EEESX_SX_EEEEENS5_IJNS4_10UnderscoreES10_S10_EEEEENS4_13SM90_TMA_LOADENS4_14ComposedLayoutINS4_7SwizzleILi3ELi4ELi3EEENS4_18smem_ptr_flag_bitsILi16EEENSV_INS5_IJSH_SG_EEENS5_IJSG_SC_EEEEEEEvNS4_8identityENS4_23SM90_TMA_LOAD_MULTICASTES1C_vS1D_EENS_8epilogue10collective6detail29Sm90TmaWarpSpecializedAdapterINS1H_15DefaultEpilogueISK_SL_SL_NS1G_6thread17LinearCombinationISK_Li1EffLNS1L_9ScaleType4KindE0ELNS_15FloatRoundStyleE2ESK_EENS1_15EpilogueDefaultEEEEEvvEEEEvNT_6ParamsE,"aw",@nobits
	.sectionflags	@""
	.align	16
	.zero		1024


//--------------------- .nv.shared.reserved.0     --------------------------
	.section	.nv.shared.reserved.0,"aw",@nobits
	.weak		__nv_reservedSMEM_offset_0_alias
	.size		__nv_reservedSMEM_offset_0_alias, 0, 0
	.other		__nv_reservedSMEM_offset_0_alias,@"STO_CUDA_RESERVED_SHARED STV_DEFAULT"
__nv_reservedSMEM_offset_0_alias:
	.zero		0


//--------------------- .nv.global                --------------------------
	.section	.nv.global,"aw",@nobits
.nv.global:
	.type		_ZN39_INTERNAL_df797d31_4_k_cu_c4e0249e_46894cute1_E,@object
	.size		_ZN39_INTERNAL_df797d31_4_k_cu_c4e0249e_46894cute1_E,(_ZN39_INTERNAL_df797d31_4_k_cu_c4e0249e_46894cuda3std3__45__cpo6cbeginE - _ZN39_INTERNAL_df797d31_4_k_cu_c4e0249e_46894cute1_E)
_ZN39_INTERNAL_df797d31_4_k_cu_c4e0249e_46894cute1_E:
	.zero		1
	.type		_ZN39_INTERNAL_df797d31_4_k_cu_c4e0249e_46894cuda3std3__45__cpo6cbeginE,@object
	.size		_ZN39_INTERNAL_df797d31_4_k_cu_c4e0249e_46894cuda3std3__45__cpo6cbeginE,(_ZN39_INTERNAL_df797d31_4_k_cu_c4e0249e_46894cuda3std3__48in_placeE - _ZN39_INTERNAL_df797d31_4_k_cu_c4e0249e_46894cuda3std3__45__cpo6cbeginE)
_ZN39_INTERNAL_df797d31_4_k_cu_c4e0249e_46894cuda3std3__45__cpo6cbeginE:
	.zero		1
	.type		_ZN39_INTERNAL_df797d31_4_k_cu_c4e0249e_46894cuda3std3__48in_placeE,@object
	.size		_ZN39_INTERNAL_df797d31_4_k_cu_c4e0249e_46894cuda3std3__48in_placeE,(_ZN39_INTERNAL_df797d31_4_k_cu_c4e0249e_46894cuda3std6ranges3__45__cpo9iter_moveE - _ZN39_INTERNAL_df797d31_4_k_cu_c4e0249e_46894cuda3std3__48in_placeE)
_ZN39_INTERNAL_df797d31_4_k_cu_c4e0249e_46894cuda3std3__48in_placeE:
	.zero		1
	.type		_ZN39_INTERNAL_df797d31_4_k_cu_c4e0249e_46894cuda3std6ranges3__45__cpo9iter_moveE,@object
	.size		_ZN39_INTERNAL_df797d31_4_k_cu_c4e0249e_46894cuda3std6ranges3__45__cpo9iter_moveE,(_ZN39_INTERNAL_df797d31_4_k_cu_c4e0249e_46894cuda3std3__45__cpo5beginE - _ZN39_INTERNAL_df797d31_4_k_cu_c4e0249e_46894cuda3std6ranges3__45__cpo9iter_moveE)
_ZN39_INTERNAL_df797d31_4_k_cu_c4e0249e_46894cuda3std6ranges3__45__cpo9iter_moveE:
	.zero		1
	.type		_ZN39_INTERNAL_df797d31_4_k_cu_c4e0249e_46894cuda3std3__45__cpo5beginE,@object
	.size		_ZN39_INTERNAL_df797d31_4_k_cu_c4e0249e_46894cuda3std3__45__cpo5beginE,(_ZN39_INTERNAL_df797d31_4_k_cu_c4e0249e_46894cuda3std3__441_GLOBAL__N__df797d31_4_k_cu_c4e0249e_46896ignoreE - _ZN39_INTERNAL_df797d31_4_k_cu_c4e0249e_46894cuda3std3__45__cpo5beginE)
_ZN39_INTERNAL_df797d31_4_k_cu_c4e0249e_46894cuda3std3__45__cpo5beginE:
	.zero		1
	.type		_ZN39_INTERNAL_df797d31_4_k_cu_c4e0249e_46894cuda3std3__441_GLOBAL__N__df797d31_4_k_cu_c4e0249e_46896ignoreE,@object
	.size		_ZN39_INTERNAL_df797d31_4_k_cu_c4e0249e_46894cuda3std3__441_GLOBAL__N__df797d31_4_k_cu_c4e0249e_46896ignoreE,(_ZN39_INTERNAL_df797d31_4_k_cu_c4e0249e_46894cute7productE - _ZN39_INTERNAL_df797d31_4_k_cu_c4e0249e_46894cuda3std3__441_GLOBAL__N__df797d31_4_k_cu_c4e0249e_46896ignoreE)
_ZN39_INTERNAL_df797d31_4_k_cu_c4e0249e_46894cuda3std3__441_GLOBAL__N__df797d31_4_k_cu_c4e0249e_46896ignoreE:
	.zero		1
	.type		_ZN39_INTERNAL_df797d31_4_k_cu_c4e0249e_46894cute7productE,@object
	.size		_ZN39_INTERNAL_df797d31_4_k_cu_c4e0249e_46894cute7productE,(_ZN39_INTERNAL_df797d31_4_k_cu_c4e0249e_46894cuda3std3__45__cpo3endE - _ZN39_INTERNAL_df797d31_4_k_cu_c4e0249e_46894cute7productE)
_ZN39_INTERNAL_df797d31_4_k_cu_c4e0249e_46894cute7productE:
	.zero		1
	.type		_ZN39_INTERNAL_df797d31_4_k_cu_c4e0249e_46894cuda3std3__45__cpo3endE,@object
	.size		_ZN39_INTERNAL_df797d31_4_k_cu_c4e0249e_46894cuda3std3__45__cpo3endE,(_ZN39_INTERNAL_df797d31_4_k_cu_c4e0249e_46894cuda3std3__419piecewise_constructE - _ZN39_INTERNAL_df797d31_4_k_cu_c4e0249e_46894cuda3std3__45__cpo3endE)
_ZN39_INTERNAL_df797d31_4_k_cu_c4e0249e_46894cuda3std3__45__cpo3endE:
	.zero		1
	.type		_ZN39_INTERNAL_df797d31_4_k_cu_c4e0249e_46894cuda3std3__419piecewise_constructE,@object
	.size		_ZN39_INTERNAL_df797d31_4_k_cu_c4e0249e_46894cuda3std3__419piecewise_constructE,(_ZN39_INTERNAL_df797d31_4_k_cu_c4e0249e_46894cuda3std3__45__cpo4cendE - _ZN39_INTERNAL_df797d31_4_k_cu_c4e0249e_46894cuda3std3__419piecewise_constructE)
_ZN39_INTERNAL_df797d31_4_k_cu_c4e0249e_46894cuda3std3__419piecewise_constructE:
	.zero		1
	.type		_ZN39_INTERNAL_df797d31_4_k_cu_c4e0249e_46894cuda3std3__45__cpo4cendE,@object
	.size		_ZN39_INTERNAL_df797d31_4_k_cu_c4e0249e_46894cuda3std3__45__cpo4cendE,(_ZN39_INTERNAL_df797d31_4_k_cu_c4e0249e_46894cuda3std6ranges3__45__cpo4swapE - _ZN39_INTERNAL_df797d31_4_k_cu_c4e0249e_46894cuda3std3__45__cpo4cendE)
_ZN39_INTERNAL_df797d31_4_k_cu_c4e0249e_46894cuda3std3__45__cpo4cendE:
	.zero		1
	.type		_ZN39_INTERNAL_df797d31_4_k_cu_c4e0249e_46894cuda3std6ranges3__45__cpo4swapE,@object
	.size		_ZN39_INTERNAL_df797d31_4_k_cu_c4e0249e_46894cuda3std6ranges3__45__cpo4swapE,(.L_8 - _ZN39_INTERNAL_df797d31_4_k_cu_c4e0249e_46894cuda3std6ranges3__45__cpo4swapE)
_ZN39_INTERNAL_df797d31_4_k_cu_c4e0249e_46894cuda3std6ranges3__45__cpo4swapE:
	.zero		1
.L_8:


//--------------------- .nv.constant0._ZN7cutlass13device_kernelINS_4gemm6kernel13GemmUniversalIN4cute5tupleIJiiiiEEENS1_10collective13CollectiveMmaINS1_34MainloopSm90TmaGmmaWarpSpecializedILi6ENS5_IJNS4_1CILi2EEENSA_ILi1EEESC_EEENS1_32KernelTmaWarpSpecializedPingpongEEENS5_IJNSA_ILi64EEENSA_ILi8EEENSA_ILi256EEEEEENS_10bfloat16_tENS5_IJlSC_lEEESK_SL_NS4_8TiledMMAINS4_8MMA_AtomIJNS4_4SM904GMMA26MMA_64x8x16_F32BF16BF16_SSILNSP_5MajorE0ELSR_0ELNSP_7ScaleInE1ELSS_1EEEEEENS4_6LayoutINS5_IJSC_SC_SC_EEENS5_IJNSA_ILi0EEESX_SX_EEEEENS5_IJNS4_10UnderscoreES10_S10_EEEEENS4_13SM90_TMA_LOADENS4_14ComposedLayoutINS4_7SwizzleILi3ELi4ELi3EEENS4_18smem_ptr_flag_bitsILi16EEENSV_INS5_IJSH_SG_EEENS5_IJSG_SC_EEEEEEEvNS4_8identityENS4_23SM90_TMA_LOAD_MULTICASTES1C_vS1D_EENS_8epilogue10collective6detail29Sm90TmaWarpSpecializedAdapterINS1H_15DefaultEpilogueISK_SL_SL_NS1G_6thread17LinearCombinationISK_Li1EffLNS1L_9ScaleType4KindE0ELNS_15FloatRoundStyleE2ESK_EENS1_15EpilogueDefaultEEEEEvvEEEEvNT_6ParamsE --------------------------
	.section	.nv.constant0._ZN7cutlass13device_kernelINS_4gemm6kernel13GemmUniversalIN4cute5tupleIJiiiiEEENS1_10collective13CollectiveMmaINS1_34MainloopSm90TmaGmmaWarpSpecializedILi6ENS5_IJNS4_1CILi2EEENSA_ILi1EEESC_EEENS1_32KernelTmaWarpSpecializedPingpongEEENS5_IJNSA_ILi64EEENSA_ILi8EEENSA_ILi256EEEEEENS_10bfloat16_tENS5_IJlSC_lEEESK_SL_NS4_8TiledMMAINS4_8MMA_AtomIJNS4_4SM904GMMA26MMA_64x8x16_F32BF16BF16_SSILNSP_5MajorE0ELSR_0ELNSP_7ScaleInE1ELSS_1EEEEEENS4_6LayoutINS5_IJSC_SC_SC_EEENS5_IJNSA_ILi0EEESX_SX_EEEEENS5_IJNS4_10UnderscoreES10_S10_EEEEENS4_13SM90_TMA_LOADENS4_14ComposedLayoutINS4_7SwizzleILi3ELi4ELi3EEENS4_18smem_ptr_flag_bitsILi16EEENSV_INS5_IJSH_SG_EEENS5_IJSG_SC_EEEEEEEvNS4_8identityENS4_23SM90_TMA_LOAD_MULTICASTES1C_vS1D_EENS_8epilogue10collective6detail29Sm90TmaWarpSpecializedAdapterINS1H_15DefaultEpilogueISK_SL_SL_NS1G_6thread17LinearCombinationISK_Li1EffLNS1L_9ScaleType4KindE0ELNS_15FloatRoundStyleE2ESK_EENS1_15EpilogueDefaultEEEEEvvEEEEvNT_6ParamsE,"a",@progbits
	.sectionflags	@""
	.align	4
.nv.constant0._ZN7cutlass13device_kernelINS_4gemm6kernel13GemmUniversalIN4cute5tupleIJiiiiEEENS1_10collective13CollectiveMmaINS1_34MainloopSm90TmaGmmaWarpSpecializedILi6ENS5_IJNS4_1CILi2EEENSA_ILi1EEESC_EEENS1_32KernelTmaWarpSpecializedPingpongEEENS5_IJNSA_ILi64EEENSA_ILi8EEENSA_ILi256EEEEEENS_10bfloat16_tENS5_IJlSC_lEEESK_SL_NS4_8TiledMMAINS4_8MMA_AtomIJNS4_4SM904GMMA26MMA_64x8x16_F32BF16BF16_SSILNSP_5MajorE0ELSR_0ELNSP_7ScaleInE1ELSS_1EEEEEENS4_6LayoutINS5_IJSC_SC_SC_EEENS5_IJNSA_ILi0EEESX_SX_EEEEENS5_IJNS4_10UnderscoreES10_S10_EEEEENS4_13SM90_TMA_LOADENS4_14ComposedLayoutINS4_7SwizzleILi3ELi4ELi3EEENS4_18smem_ptr_flag_bitsILi16EEENSV_INS5_IJSH_SG_EEENS5_IJSG_SC_EEEEEEEvNS4_8identityENS4_23SM90_TMA_LOAD_MULTICASTES1C_vS1D_EENS_8epilogue10collective6detail29Sm90TmaWarpSpecializedAdapterINS1H_15DefaultEpilogueISK_SL_SL_NS1G_6thread17LinearCombinationISK_Li1EffLNS1L_9ScaleType4KindE0ELNS_15FloatRoundStyleE2ESK_EENS1_15EpilogueDefaultEEEEEvvEEEEvNT_6ParamsE:
	.zero		1664


//--------------------- SYMBOLS --------------------------

	.type		.nv.reservedSmem.offset0,@object
	.size		.nv.reservedSmem.offset0,0x4
	.type		__assertfail,@function
